	.target	sm_100a

	.elftype	@"ET_EXEC"


//--------------------- .note.nv.tkinfo           --------------------------
	.section	.note.nv.tkinfo,"",@"SHT_NOTE"
	.sectionflags	@"SHF_NOTE_NV_TKINFO"
	.tkinfo
        /*0018*/ 	.word	0x00000002
        /*0030*/ 	.string	""
        /*0030*/ 	.string	"ptxas"
        /*0030*/ 	.string	"Cuda compilation tools, release 13.0, V13.0.88"
        /*0030*/ 	.string	"Build cuda_13.0.r13.0/compiler.36424714_0"
        /*0030*/ 	.string	"-arch sm_100a -m 64 "



//--------------------- .note.nv.cuinfo           --------------------------
	.section	.note.nv.cuinfo,"",@"SHT_NOTE"
	.sectionflags	@"SHF_NOTE_NV_CUINFO"
        /*0018*/ 	.short	0x0002
        /*001a*/ 	.short	0x0064
        /*001c*/ 	.short	0x0082
	.zero		2


//--------------------- .nv.info                  --------------------------
	.section	.nv.info,"",@"SHT_CUDA_INFO"
	.align	4


	//----- nvinfo : EIATTR_REGCOUNT
	.align		4
        /*0000*/ 	.byte	0x04, 0x2f
        /*0002*/ 	.short	(.L_19 - .L_18)
	.align		4
.L_18:
        /*0004*/ 	.word	index@(_ZN7cutlass13device_kernelINS_4gemm6kernel13GemmUniversalIN4cute5tupleIJiiiiEEENS1_10collective13CollectiveMmaINS1_35MainloopSm100TmaUmmaWarpSpecializedILi10ELi2ELi4ENS5_IJNS4_1CILi2EEENSA_ILi1EEESC_EEEEENS5_IJNSA_ILi256EEENSA_ILi64EEESG_EEENS_10bfloat16_tENS5_IJlSC_lEEESI_SJ_NS4_8TiledMMAINS4_8MMA_AtomIJNS4_26SM100_MMA_F16BF16_2x1SM_SSISI_SI_fLi256ELi64ELNS4_4UMMA5MajorE0ELSO_0ELNSN_7ScaleInE0ELSP_0EEEEEENS4_6LayoutINS5_IJSC_SC_SC_EEENS5_IJNSA_ILi0EEESU_SU_EEEEENS5_IJNS4_10UnderscoreESX_SX_EEEEENS4_18SM100_TMA_2SM_LOADENS4_14ComposedLayoutINS4_7SwizzleILi3ELi4ELi3EEENS4_18smem_ptr_flag_bitsILi16EEENSS_INS5_IJNSA_ILi8EEESG_EEENS5_IJSG_SC_EEEEEEEvNS4_8identityES10_S1A_vS1B_EENS_8epilogue10collective18CollectiveEpilogueINS1D_23Sm100TmaWarpSpecializedILi3ELi2ELi32ELb1ELb0EEEJNS5_IJNSA_ILi128EEESG_SG_EEENS5_IJNSS_IS1I_SC_EENSS_INSA_ILi32EEESC_EEEEESI_SJ_SI_SJ_NS1D_6fusion15FusionCallbacksIS1H_NS1O_17LinearCombinationISI_fSI_fLNS_15FloatRoundStyleE2EEES1J_S1N_JEEENS4_5SM1004TMEM4LOAD26SM100_TMEM_LOAD_32dp32b32xENS4_13SM90_TMA_LOADENS11_INS12_ILi2ELi4ELi3EEES15_NSS_INS5_IJS16_S1L_EEENS5_IJS1L_SC_EEEEEEENS4_39AutoVectorizingCopyWithAssumedAlignmentILi128EEENS4_14SM90_TMA_STOREES23_S25_S25_EEEvvEEEEvNT_6ParamsE)
        /*0008*/ 	.word	0x00000072


	//----- nvinfo : EIATTR_FRAME_SIZE
	.align		4
.L_19:
        /*000c*/ 	.byte	0x04, 0x11
        /*000e*/ 	.short	(.L_21 - .L_20)
	.align		4
.L_20:
        /*0010*/ 	.word	index@($__internal_2_$__cuda_sm10x_tcgen05_guardrail_trap_unallocated_columns_being_dealloced)
        /*0014*/ 	.word	0x00000000


	//----- nvinfo : EIATTR_FRAME_SIZE
	.align		4
.L_21:
        /*0018*/ 	.byte	0x04, 0x11
        /*001a*/ 	.short	(.L_23 - .L_22)
	.align		4
.L_22:
        /*001c*/ 	.word	index@($__internal_1_$__cuda_sm10x_tcgen05_guardrail_trap_phase_invalid_during_alloc)
        /*0020*/ 	.word	0x00000000


	//----- nvinfo : EIATTR_FRAME_SIZE
	.align		4
.L_23:
        /*0024*/ 	.byte	0x04, 0x11
        /*0026*/ 	.short	(.L_25 - .L_24)
	.align		4
.L_24:
        /*0028*/ 	.word	index@($__internal_0_$__cuda_sm10x_tcgen05_guardrail_trap_col_being_dealloced_not_returned_by_alloc)
        /*002c*/ 	.word	0x00000000


	//----- nvinfo : EIATTR_FRAME_SIZE
	.align		4
.L_25:
        /*0030*/ 	.byte	0x04, 0x11
        /*0032*/ 	.short	(.L_27 - .L_26)
	.align		4
.L_26:
        /*0034*/ 	.word	index@(_ZN7cutlass13device_kernelINS_4gemm6kernel13GemmUniversalIN4cute5tupleIJiiiiEEENS1_10collective13CollectiveMmaINS1_35MainloopSm100TmaUmmaWarpSpecializedILi10ELi2ELi4ENS5_IJNS4_1CILi2EEENSA_ILi1EEESC_EEEEENS5_IJNSA_ILi256EEENSA_ILi64EEESG_EEENS_10bfloat16_tENS5_IJlSC_lEEESI_SJ_NS4_8TiledMMAINS4_8MMA_AtomIJNS4_26SM100_MMA_F16BF16_2x1SM_SSISI_SI_fLi256ELi64ELNS4_4UMMA5MajorE0ELSO_0ELNSN_7ScaleInE0ELSP_0EEEEEENS4_6LayoutINS5_IJSC_SC_SC_EEENS5_IJNSA_ILi0EEESU_SU_EEEEENS5_IJNS4_10UnderscoreESX_SX_EEEEENS4_18SM100_TMA_2SM_LOADENS4_14ComposedLayoutINS4_7SwizzleILi3ELi4ELi3EEENS4_18smem_ptr_flag_bitsILi16EEENSS_INS5_IJNSA_ILi8EEESG_EEENS5_IJSG_SC_EEEEEEEvNS4_8identityES10_S1A_vS1B_EENS_8epilogue10collective18CollectiveEpilogueINS1D_23Sm100TmaWarpSpecializedILi3ELi2ELi32ELb1ELb0EEEJNS5_IJNSA_ILi128EEESG_SG_EEENS5_IJNSS_IS1I_SC_EENSS_INSA_ILi32EEESC_EEEEESI_SJ_SI_SJ_NS1D_6fusion15FusionCallbacksIS1H_NS1O_17LinearCombinationISI_fSI_fLNS_15FloatRoundStyleE2EEES1J_S1N_JEEENS4_5SM1004TMEM4LOAD26SM100_TMEM_LOAD_32dp32b32xENS4_13SM90_TMA_LOADENS11_INS12_ILi2ELi4ELi3EEES15_NSS_INS5_IJS16_S1L_EEENS5_IJS1L_SC_EEEEEEENS4_39AutoVectorizingCopyWithAssumedAlignmentILi128EEENS4_14SM90_TMA_STOREES23_S25_S25_EEEvvEEEEvNT_6ParamsE)
        /*0038*/ 	.word	0x00000000


	//----- nvinfo : EIATTR_MIN_STACK_SIZE
	.align		4
.L_27:
        /*003c*/ 	.byte	0x04, 0x12
        /*003e*/ 	.short	(.L_29 - .L_28)
	.align		4
.L_28:
        /*0040*/ 	.word	index@(_ZN7cutlass13device_kernelINS_4gemm6kernel13GemmUniversalIN4cute5tupleIJiiiiEEENS1_10collective13CollectiveMmaINS1_35MainloopSm100TmaUmmaWarpSpecializedILi10ELi2ELi4ENS5_IJNS4_1CILi2EEENSA_ILi1EEESC_EEEEENS5_IJNSA_ILi256EEENSA_ILi64EEESG_EEENS_10bfloat16_tENS5_IJlSC_lEEESI_SJ_NS4_8TiledMMAINS4_8MMA_AtomIJNS4_26SM100_MMA_F16BF16_2x1SM_SSISI_SI_fLi256ELi64ELNS4_4UMMA5MajorE0ELSO_0ELNSN_7ScaleInE0ELSP_0EEEEEENS4_6LayoutINS5_IJSC_SC_SC_EEENS5_IJNSA_ILi0EEESU_SU_EEEEENS5_IJNS4_10UnderscoreESX_SX_EEEEENS4_18SM100_TMA_2SM_LOADENS4_14ComposedLayoutINS4_7SwizzleILi3ELi4ELi3EEENS4_18smem_ptr_flag_bitsILi16EEENSS_INS5_IJNSA_ILi8EEESG_EEENS5_IJSG_SC_EEEEEEEvNS4_8identityES10_S1A_vS1B_EENS_8epilogue10collective18CollectiveEpilogueINS1D_23Sm100TmaWarpSpecializedILi3ELi2ELi32ELb1ELb0EEEJNS5_IJNSA_ILi128EEESG_SG_EEENS5_IJNSS_IS1I_SC_EENSS_INSA_ILi32EEESC_EEEEESI_SJ_SI_SJ_NS1D_6fusion15FusionCallbacksIS1H_NS1O_17LinearCombinationISI_fSI_fLNS_15FloatRoundStyleE2EEES1J_S1N_JEEENS4_5SM1004TMEM4LOAD26SM100_TMEM_LOAD_32dp32b32xENS4_13SM90_TMA_LOADENS11_INS12_ILi2ELi4ELi3EEES15_NSS_INS5_IJS16_S1L_EEENS5_IJS1L_SC_EEEEEEENS4_39AutoVectorizingCopyWithAssumedAlignmentILi128EEENS4_14SM90_TMA_STOREES23_S25_S25_EEEvvEEEEvNT_6ParamsE)
        /*0044*/ 	.word	0x00000000
.L_29:


//--------------------- .nv.compat                --------------------------
	.section	.nv.compat,"",@"SHT_CUDA_COMPAT_INFO"
	.align	4
        /*0000*/ 	.byte	0x02, 0x09, 0x01, 0x00, 0x02, 0x02, 0x02, 0x00, 0x02, 0x05, 0x05, 0x00, 0x03, 0x07, 0x01, 0x01
        /*0010*/ 	.byte	0x02, 0x03, 0x01, 0x00, 0x02, 0x06, 0x01, 0x00, 0x04, 0x0b, 0x08, 0x00, 0x09, 0x00, 0x00, 0x00
        /*0020*/ 	.byte	0x00, 0x00, 0x00, 0x00


//--------------------- .nv.info._ZN7cutlass13device_kernelINS_4gemm6kernel13GemmUniversalIN4cute5tupleIJiiiiEEENS1_10collective13CollectiveMmaINS1_35MainloopSm100TmaUmmaWarpSpecializedILi10ELi2ELi4ENS5_IJNS4_1CILi2EEENSA_ILi1EEESC_EEEEENS5_IJNSA_ILi256EEENSA_ILi64EEESG_EEENS_10bfloat16_tENS5_IJlSC_lEEESI_SJ_NS4_8TiledMMAINS4_8MMA_AtomIJNS4_26SM100_MMA_F16BF16_2x1SM_SSISI_SI_fLi256ELi64ELNS4_4UMMA5MajorE0ELSO_0ELNSN_7ScaleInE0ELSP_0EEEEEENS4_6LayoutINS5_IJSC_SC_SC_EEENS5_IJNSA_ILi0EEESU_SU_EEEEENS5_IJNS4_10UnderscoreESX_SX_EEEEENS4_18SM100_TMA_2SM_LOADENS4_14ComposedLayoutINS4_7SwizzleILi3ELi4ELi3EEENS4_18smem_ptr_flag_bitsILi16EEENSS_INS5_IJNSA_ILi8EEESG_EEENS5_IJSG_SC_EEEEEEEvNS4_8identityES10_S1A_vS1B_EENS_8epilogue10collective18CollectiveEpilogueINS1D_23Sm100TmaWarpSpecializedILi3ELi2ELi32ELb1ELb0EEEJNS5_IJNSA_ILi128EEESG_SG_EEENS5_IJNSS_IS1I_SC_EENSS_INSA_ILi32EEESC_EEEEESI_SJ_SI_SJ_NS1D_6fusion15FusionCallbacksIS1H_NS1O_17LinearCombinationISI_fSI_fLNS_15FloatRoundStyleE2EEES1J_S1N_JEEENS4_5SM1004TMEM4LOAD26SM100_TMEM_LOAD_32dp32b32xENS4_13SM90_TMA_LOADENS11_INS12_ILi2ELi4ELi3EEES15_NSS_INS5_IJS16_S1L_EEENS5_IJS1L_SC_EEEEEEENS4_39AutoVectorizingCopyWithAssumedAlignmentILi128EEENS4_14SM90_TMA_STOREES23_S25_S25_EEEvvEEEEvNT_6ParamsE --------------------------
	.section	.nv.info._ZN7cutlass13device_kernelINS_4gemm6kernel13GemmUniversalIN4cute5tupleIJiiiiEEENS1_10collective13CollectiveMmaINS1_35MainloopSm100TmaUmmaWarpSpecializedILi10ELi2ELi4ENS5_IJNS4_1CILi2EEENSA_ILi1EEESC_EEEEENS5_IJNSA_ILi256EEENSA_ILi64EEESG_EEENS_10bfloat16_tENS5_IJlSC_lEEESI_SJ_NS4_8TiledMMAINS4_8MMA_AtomIJNS4_26SM100_MMA_F16BF16_2x1SM_SSISI_SI_fLi256ELi64ELNS4_4UMMA5MajorE0ELSO_0ELNSN_7ScaleInE0ELSP_0EEEEEENS4_6LayoutINS5_IJSC_SC_SC_EEENS5_IJNSA_ILi0EEESU_SU_EEEEENS5_IJNS4_10UnderscoreESX_SX_EEEEENS4_18SM100_TMA_2SM_LOADENS4_14ComposedLayoutINS4_7SwizzleILi3ELi4ELi3EEENS4_18smem_ptr_flag_bitsILi16EEENSS_INS5_IJNSA_ILi8EEESG_EEENS5_IJSG_SC_EEEEEEEvNS4_8identityES10_S1A_vS1B_EENS_8epilogue10collective18CollectiveEpilogueINS1D_23Sm100TmaWarpSpecializedILi3ELi2ELi32ELb1ELb0EEEJNS5_IJNSA_ILi128EEESG_SG_EEENS5_IJNSS_IS1I_SC_EENSS_INSA_ILi32EEESC_EEEEESI_SJ_SI_SJ_NS1D_6fusion15FusionCallbacksIS1H_NS1O_17LinearCombinationISI_fSI_fLNS_15FloatRoundStyleE2EEES1J_S1N_JEEENS4_5SM1004TMEM4LOAD26SM100_TMEM_LOAD_32dp32b32xENS4_13SM90_TMA_LOADENS11_INS12_ILi2ELi4ELi3EEES15_NSS_INS5_IJS16_S1L_EEENS5_IJS1L_SC_EEEEEEENS4_39AutoVectorizingCopyWithAssumedAlignmentILi128EEENS4_14SM90_TMA_STOREES23_S25_S25_EEEvvEEEEvNT_6ParamsE,"",@"SHT_CUDA_INFO"
	.sectionflags	@""
	.align	4


	//----- nvinfo : EIATTR_CUDA_API_VERSION
	.align		4
        /*0000*/ 	.byte	0x04, 0x37
        /*0002*/ 	.short	(.L_31 - .L_30)
.L_30:
        /*0004*/ 	.word	0x00000082


	//----- nvinfo : EIATTR_KPARAM_INFO
	.align		4
.L_31:
        /*0008*/ 	.byte	0x04, 0x17
        /*000a*/ 	.short	(.L_33 - .L_32)
.L_32:
        /*000c*/ 	.word	0x00000000
        /*0010*/ 	.short	0x0000
        /*0012*/ 	.short	0x0000
        /*0014*/ 	.byte	0x00, 0xf0, 0x01, 0x20


	//----- nvinfo : EIATTR_AT_ENTRY_FRAGMENTS
	.align		4
.L_33:
        /*0018*/ 	.byte	0x04, 0x4f
        /*001a*/ 	.short	(.L_35 - .L_34)


	//   ....[0]....
.L_34:
        /*001c*/ 	.word	0x00000007


	//----- nvinfo : EIATTR_RESERVED_SMEM_USED
	.align		4
.L_35:
        /*0020*/ 	.byte	0x01, 0x41
	.zero		2


	//----- nvinfo : EIATTR_SPARSE_MMA_MASK
	.align		4
        /*0024*/ 	.byte	0x03, 0x50
        /*0026*/ 	.short	0x0000


	//----- nvinfo : EIATTR_TCGEN05_2CTA_USED
	.align		4
        /*0028*/ 	.byte	0x01, 0x52
	.zero		2


	//----- nvinfo : EIATTR_MAXREG_COUNT
	.align		4
        /*002c*/ 	.byte	0x03, 0x1b
        /*002e*/ 	.short	0x00ff


	//----- nvinfo : EIATTR_NUM_BARRIERS
	.align		4
        /*0030*/ 	.byte	0x02, 0x4c
        /*0032*/ 	.byte	0x07
	.zero		1


	//----- nvinfo : EIATTR_EXTERNS
	.align		4
        /*0034*/ 	.byte	0x04, 0x0f
        /*0036*/ 	.short	(.L_37 - .L_36)


	//   ....[0]....
	.align		4
.L_36:
        /*0038*/ 	.word	index@(__assertfail)


	//----- nvinfo : EIATTR_MERCURY_ISA_VERSION
	.align		4
.L_37:
        /*003c*/ 	.byte	0x03, 0x5f
        /*003e*/ 	.short	0x0101


	//----- nvinfo : EIATTR_INT_WARP_WIDE_INSTR_OFFSETS
	.align		4
        /*0040*/ 	.byte	0x04, 0x31
        /*0042*/ 	.short	(.L_39 - .L_38)


	//   ....[0]....
.L_38:
        /*0044*/ 	.word	0x00000de0


	//   ....[1]....
        /*0048*/ 	.word	0x00000e80


	//   ....[2]....
        /*004c*/ 	.word	0x000021e0


	//   ....[3]....
        /*0050*/ 	.word	0x00004410


	//   ....[4]....
        /*0054*/ 	.word	0x00004440


	//   ....[5]....
        /*0058*/ 	.word	0x00004490


	//   ....[6]....
        /*005c*/ 	.word	0x00004d80


	//   ....[7]....
        /*0060*/ 	.word	0x00004da0


	//   ....[8]....
        /*0064*/ 	.word	0x00005070


	//   ....[9]....
        /*0068*/ 	.word	0x000051a0


	//----- nvinfo : EIATTR_COOP_GROUP_MASK_REGIDS
	.align		4
.L_39:
        /*006c*/ 	.byte	0x04, 0x29
        /*006e*/ 	.short	(.L_41 - .L_40)


	//   ....[0]....
.L_40:
        /*0070*/ 	.word	0xffffffff


	//   ....[1]....
        /*0074*/ 	.word	0xffffffff


	//   ....[2]....
        /*0078*/ 	.word	0xffffffff


	//   ....[3]....
        /*007c*/ 	.word	0xffffffff


	//   ....[4]....
        /*0080*/ 	.word	0xffffffff


	//   ....[5]....
        /*0084*/ 	.word	0xffffffff


	//   ....[6]....
        /*0088*/ 	.word	0xffffffff


	//   ....[7]....
        /*008c*/ 	.word	0xffffffff


	//   ....[8]....
        /*0090*/ 	.word	0xffffffff


	//   ....[9]....
        /*0094*/ 	.word	0xffffffff


	//   ....[10]....
        /*0098*/ 	.word	0xffffffff


	//   ....[11]....
        /*009c*/ 	.word	0xffffffff


	//   ....[12]....
        /*00a0*/ 	.word	0xffffffff


	//   ....[13]....
        /*00a4*/ 	.word	0xffffffff


	//----- nvinfo : EIATTR_COOP_GROUP_INSTR_OFFSETS
	.align		4
.L_41:
        /*00a8*/ 	.byte	0x04, 0x28
        /*00aa*/ 	.short	(.L_43 - .L_42)


	//   ....[0]....
.L_42:
        /*00ac*/ 	.word	0x000000c0


	//   ....[1]....
        /*00b0*/ 	.word	0x00000500


	//   ....[2]....
        /*00b4*/ 	.word	0x00000770


	//   ....[3]....
        /*00b8*/ 	.word	0x000008e0


	//   ....[4]....
        /*00bc*/ 	.word	0x000009d0


	//   ....[5]....
        /*00c0*/ 	.word	0x00000b30


	//   ....[6]....
        /*00c4*/ 	.word	0x00000cc0


	//   ....[7]....
        /*00c8*/ 	.word	0x00000f00


	//   ....[8]....
        /*00cc*/ 	.word	0x000020c0


	//   ....[9]....
        /*00d0*/ 	.word	0x00003200


	//   ....[10]....
        /*00d4*/ 	.word	0x000036d0


	//   ....[11]....
        /*00d8*/ 	.word	0x00003700


	//   ....[12]....
        /*00dc*/ 	.word	0x00004320


	//   ....[13]....
        /*00e0*/ 	.word	0x00004530


	//----- nvinfo : EIATTR_VRC_CTA_INIT_COUNT
	.align		4
.L_43:
        /*00e4*/ 	.byte	0x02, 0x4a
        /*00e6*/ 	.byte	0x80
	.zero		1


	//----- nvinfo : EIATTR_SYSCALL_OFFSETS
	.align		4
        /*00e8*/ 	.byte	0x04, 0x46
        /*00ea*/ 	.short	(.L_45 - .L_44)


	//   ....[0]....
.L_44:
        /*00ec*/ 	.word	0x00005d50


	//   ....[1]....
        /*00f0*/ 	.word	0x00005e40


	//   ....[2]....
        /*00f4*/ 	.word	0x00006680


	//   ....[3]....
        /*00f8*/ 	.word	0x00007330


	//----- nvinfo : EIATTR_MBARRIER_INSTR_OFFSETS
	.align		4
.L_45:
        /*00fc*/ 	.byte	0x04, 0x39
        /*00fe*/ 	.short	(.L_47 - .L_46)


	//   ....[0]....
.L_46:
        /*0100*/ 	.word	0x00000610
        /*0104*/ 	.word	0x000000ff
        /*0108*/ 	.word	0x00000000
        /*010c*/ 	.short	0x0100
        /*010e*/ 	.byte	0x08
	.zero		1


	//   ....[1]....
        /*0110*/ 	.word	0x00000620
        /*0114*/ 	.word	0x000000ff
        /*0118*/ 	.word	0x00000050
        /*011c*/ 	.short	0x0100
        /*011e*/ 	.byte	0x08
	.zero		1


	//   ....[2]....
        /*0120*/ 	.word	0x00000630
        /*0124*/ 	.word	0x000000ff
        /*0128*/ 	.word	0x00000008
        /*012c*/ 	.short	0x0100
        /*012e*/ 	.byte	0x08
	.zero		1


	//   ....[3]....
        /*0130*/ 	.word	0x00000640
        /*0134*/ 	.word	0x000000ff
        /*0138*/ 	.word	0x00000058
        /*013c*/ 	.short	0x0100
        /*013e*/ 	.byte	0x08
	.zero		1


	//   ....[4]....
        /*0140*/ 	.word	0x00000650
        /*0144*/ 	.word	0x000000ff
        /*0148*/ 	.word	0x00000010
        /*014c*/ 	.short	0x0100
        /*014e*/ 	.byte	0x08
	.zero		1


	//   ....[5]....
        /*0150*/ 	.word	0x00000660
        /*0154*/ 	.word	0x000000ff
        /*0158*/ 	.word	0x00000060
        /*015c*/ 	.short	0x0100
        /*015e*/ 	.byte	0x08
	.zero		1


	//   ....[6]....
        /*0160*/ 	.word	0x00000670
        /*0164*/ 	.word	0x000000ff
        /*0168*/ 	.word	0x00000018
        /*016c*/ 	.short	0x0100
        /*016e*/ 	.byte	0x08
	.zero		1


	//   ....[7]....
        /*0170*/ 	.word	0x00000680
        /*0174*/ 	.word	0x000000ff
        /*0178*/ 	.word	0x00000068
        /*017c*/ 	.short	0x0100
        /*017e*/ 	.byte	0x08
	.zero		1


	//   ....[8]....
        /*0180*/ 	.word	0x00000690
        /*0184*/ 	.word	0x000000ff
        /*0188*/ 	.word	0x00000020
        /*018c*/ 	.short	0x0100
        /*018e*/ 	.byte	0x08
	.zero		1


	//   ....[9]....
        /*0190*/ 	.word	0x000006a0
        /*0194*/ 	.word	0x000000ff
        /*0198*/ 	.word	0x00000070
        /*019c*/ 	.short	0x0100
        /*019e*/ 	.byte	0x08
	.zero		1


	//   ....[10]....
        /*01a0*/ 	.word	0x000006b0
        /*01a4*/ 	.word	0x000000ff
        /*01a8*/ 	.word	0x00000028
        /*01ac*/ 	.short	0x0100
        /*01ae*/ 	.byte	0x08
	.zero		1


	//   ....[11]....
        /*01b0*/ 	.word	0x000006c0
        /*01b4*/ 	.word	0x000000ff
        /*01b8*/ 	.word	0x00000078
        /*01bc*/ 	.short	0x0100
        /*01be*/ 	.byte	0x08
	.zero		1


	//   ....[12]....
        /*01c0*/ 	.word	0x000006d0
        /*01c4*/ 	.word	0x000000ff
        /*01c8*/ 	.word	0x00000030
        /*01cc*/ 	.short	0x0100
        /*01ce*/ 	.byte	0x08
	.zero		1


	//   ....[13]....
        /*01d0*/ 	.word	0x000006e0
        /*01d4*/ 	.word	0x000000ff
        /*01d8*/ 	.word	0x00000080
        /*01dc*/ 	.short	0x0100
        /*01de*/ 	.byte	0x08
	.zero		1


	//   ....[14]....
        /*01e0*/ 	.word	0x000006f0
        /*01e4*/ 	.word	0x000000ff
        /*01e8*/ 	.word	0x00000038
        /*01ec*/ 	.short	0x0100
        /*01ee*/ 	.byte	0x08
	.zero		1


	//   ....[15]....
        /*01f0*/ 	.word	0x00000700
        /*01f4*/ 	.word	0x000000ff
        /*01f8*/ 	.word	0x00000088
        /*01fc*/ 	.short	0x0100
        /*01fe*/ 	.byte	0x08
	.zero		1


	//   ....[16]....
        /*0200*/ 	.word	0x00000710
        /*0204*/ 	.word	0x000000ff
        /*0208*/ 	.word	0x00000040
        /*020c*/ 	.short	0x0100
        /*020e*/ 	.byte	0x08
	.zero		1


	//   ....[17]....
        /*0210*/ 	.word	0x00000720
        /*0214*/ 	.word	0x000000ff
        /*0218*/ 	.word	0x00000090
        /*021c*/ 	.short	0x0100
        /*021e*/ 	.byte	0x08
	.zero		1


	//   ....[18]....
        /*0220*/ 	.word	0x00000730
        /*0224*/ 	.word	0x000000ff
        /*0228*/ 	.word	0x00000048
        /*022c*/ 	.short	0x0100
        /*022e*/ 	.byte	0x08
	.zero		1


	//   ....[19]....
        /*0230*/ 	.word	0x00000740
        /*0234*/ 	.word	0x000000ff
        /*0238*/ 	.word	0x00000098
        /*023c*/ 	.short	0x0100
        /*023e*/ 	.byte	0x08
	.zero		1


	//   ....[20]....
        /*0240*/ 	.word	0x00000870
        /*0244*/ 	.word	0x000000ff
        /*0248*/ 	.word	0x000000a0
        /*024c*/ 	.short	0x0100
        /*024e*/ 	.byte	0x09
	.zero		1


	//   ....[21]....
        /*0250*/ 	.word	0x00000880
        /*0254*/ 	.word	0x000000ff
        /*0258*/ 	.word	0x000000b8
        /*025c*/ 	.short	0x0100
        /*025e*/ 	.byte	0x09
	.zero		1


	//   ....[22]....
        /*0260*/ 	.word	0x00000890
        /*0264*/ 	.word	0x000000ff
        /*0268*/ 	.word	0x000000a8
        /*026c*/ 	.short	0x0100
        /*026e*/ 	.byte	0x09
	.zero		1


	//   ....[23]....
        /*0270*/ 	.word	0x000008a0
        /*0274*/ 	.word	0x000000ff
        /*0278*/ 	.word	0x000000c0
        /*027c*/ 	.short	0x0100
        /*027e*/ 	.byte	0x09
	.zero		1


	//   ....[24]....
        /*0280*/ 	.word	0x000008b0
        /*0284*/ 	.word	0x000000ff
        /*0288*/ 	.word	0x000000b0
        /*028c*/ 	.short	0x0100
        /*028e*/ 	.byte	0x09
	.zero		1


	//   ....[25]....
        /*0290*/ 	.word	0x000008c0
        /*0294*/ 	.word	0x000000ff
        /*0298*/ 	.word	0x000000c8
        /*029c*/ 	.short	0x0100
        /*029e*/ 	.byte	0x09
	.zero		1


	//   ....[26]....
        /*02a0*/ 	.word	0x000009a0
        /*02a4*/ 	.word	0x000000ff
        /*02a8*/ 	.word	0x000000d0
        /*02ac*/ 	.short	0x0100
        /*02ae*/ 	.byte	0x08
	.zero		1


	//   ....[27]....
        /*02b0*/ 	.word	0x000009b0
        /*02b4*/ 	.word	0x000000ff
        /*02b8*/ 	.word	0x000000d8
        /*02bc*/ 	.short	0x0100
        /*02be*/ 	.byte	0x08
	.zero		1


	//   ....[28]....
        /*02c0*/ 	.word	0x00000ae0
        /*02c4*/ 	.word	0x000000ff
        /*02c8*/ 	.word	0x000000e0
        /*02cc*/ 	.short	0x0100
        /*02ce*/ 	.byte	0x08
	.zero		1


	//   ....[29]....
        /*02d0*/ 	.word	0x00000af0
        /*02d4*/ 	.word	0x000000ff
        /*02d8*/ 	.word	0x000000f0
        /*02dc*/ 	.short	0x0100
        /*02de*/ 	.byte	0x08
	.zero		1


	//   ....[30]....
        /*02e0*/ 	.word	0x00000b00
        /*02e4*/ 	.word	0x000000ff
        /*02e8*/ 	.word	0x000000e8
        /*02ec*/ 	.short	0x0100
        /*02ee*/ 	.byte	0x08
	.zero		1


	//   ....[31]....
        /*02f0*/ 	.word	0x00000b10
        /*02f4*/ 	.word	0x000000ff
        /*02f8*/ 	.word	0x000000f8
        /*02fc*/ 	.short	0x0100
        /*02fe*/ 	.byte	0x08
	.zero		1


	//   ....[32]....
        /*0300*/ 	.word	0x00000c30
        /*0304*/ 	.word	0x000000ff
        /*0308*/ 	.word	0x00000100
        /*030c*/ 	.short	0x0100
        /*030e*/ 	.byte	0x09
	.zero		1


	//   ....[33]....
        /*0310*/ 	.word	0x00000c40
        /*0314*/ 	.word	0x000000ff
        /*0318*/ 	.word	0x00000120
        /*031c*/ 	.short	0x0100
        /*031e*/ 	.byte	0x09
	.zero		1


	//   ....[34]....
        /*0320*/ 	.word	0x00000c50
        /*0324*/ 	.word	0x000000ff
        /*0328*/ 	.word	0x00000108
        /*032c*/ 	.short	0x0100
        /*032e*/ 	.byte	0x09
	.zero		1


	//   ....[35]....
        /*0330*/ 	.word	0x00000c60
        /*0334*/ 	.word	0x000000ff
        /*0338*/ 	.word	0x00000128
        /*033c*/ 	.short	0x0100
        /*033e*/ 	.byte	0x09
	.zero		1


	//   ....[36]....
        /*0340*/ 	.word	0x00000c70
        /*0344*/ 	.word	0x000000ff
        /*0348*/ 	.word	0x00000110
        /*034c*/ 	.short	0x0100
        /*034e*/ 	.byte	0x09
	.zero		1


	//   ....[37]....
        /*0350*/ 	.word	0x00000c80
        /*0354*/ 	.word	0x000000ff
        /*0358*/ 	.word	0x00000130
        /*035c*/ 	.short	0x0100
        /*035e*/ 	.byte	0x09
	.zero		1


	//   ....[38]....
        /*0360*/ 	.word	0x00000c90
        /*0364*/ 	.word	0x000000ff
        /*0368*/ 	.word	0x00000118
        /*036c*/ 	.short	0x0100
        /*036e*/ 	.byte	0x09
	.zero		1


	//   ....[39]....
        /*0370*/ 	.word	0x00000ca0
        /*0374*/ 	.word	0x000000ff
        /*0378*/ 	.word	0x00000138
        /*037c*/ 	.short	0x0100
        /*037e*/ 	.byte	0x09
	.zero		1


	//   ....[40]....
        /*0380*/ 	.word	0x00000d90
        /*0384*/ 	.word	0x000000ff
        /*0388*/ 	.word	0x00000140
        /*038c*/ 	.short	0x0100
        /*038e*/ 	.byte	0x08
	.zero		1


	//   ....[41]....
        /*0390*/ 	.word	0x00000da0
        /*0394*/ 	.word	0x000000ff
        /*0398*/ 	.word	0x00000150
        /*039c*/ 	.short	0x0100
        /*039e*/ 	.byte	0x08
	.zero		1


	//   ....[42]....
        /*03a0*/ 	.word	0x00000db0
        /*03a4*/ 	.word	0x000000ff
        /*03a8*/ 	.word	0x00000148
        /*03ac*/ 	.short	0x0100
        /*03ae*/ 	.byte	0x08
	.zero		1


	//   ....[43]....
        /*03b0*/ 	.word	0x00000dc0
        /*03b4*/ 	.word	0x000000ff
        /*03b8*/ 	.word	0x00000158
        /*03bc*/ 	.short	0x0100
        /*03be*/ 	.byte	0x08
	.zero		1


	//   ....[44]....
        /*03c0*/ 	.word	0x00000eb0
        /*03c4*/ 	.word	0x000000ff
        /*03c8*/ 	.word	0x00000160
        /*03cc*/ 	.short	0x0100
        /*03ce*/ 	.byte	0x06
	.zero		1


	//   ....[45]....
        /*03d0*/ 	.word	0x000018c0
        /*03d4*/ 	.word	0x00000002
        /*03d8*/ 	.word	0x00000150
        /*03dc*/ 	.short	0x010a
        /*03de*/ 	.byte	0xff
	.zero		1


	//   ....[46]....
        /*03e0*/ 	.word	0x000018f0
        /*03e4*/ 	.word	0x00000002
        /*03e8*/ 	.word	0x00000140
        /*03ec*/ 	.short	0x0101
        /*03ee*/ 	.byte	0xff
	.zero		1


	//   ....[47]....
        /*03f0*/ 	.word	0x000019c0
        /*03f4*/ 	.word	0x000000ff
        /*03f8*/ 	.word	0x00000050
        /*03fc*/ 	.short	0x010a
        /*03fe*/ 	.byte	0x08
	.zero		1


	//   ....[48]....
        /*0400*/ 	.word	0x00001ac0
        /*0404*/ 	.word	0x000000ff
        /*0408*/ 	.word	0x00000050
        /*040c*/ 	.short	0x010a
        /*040e*/ 	.byte	0x21
	.zero		1


	//   ....[49]....
        /*0410*/ 	.word	0x00001c70
        /*0414*/ 	.word	0x000000ff
        /*0418*/ 	.word	0x00000050
        /*041c*/ 	.short	0x010a
        /*041e*/ 	.byte	0x08
	.zero		1


	//   ....[50]....
        /*0420*/ 	.word	0x00001d70
        /*0424*/ 	.word	0x000000ff
        /*0428*/ 	.word	0x000000d8
        /*042c*/ 	.short	0x0101
        /*042e*/ 	.byte	0x04
	.zero		1


	//   ....[51]....
        /*0430*/ 	.word	0x00001d90
        /*0434*/ 	.word	0x000000ff
        /*0438*/ 	.word	0x00000050
        /*043c*/ 	.short	0x010a
        /*043e*/ 	.byte	0x08
	.zero		1


	//   ....[52]....
        /*0440*/ 	.word	0x00001e10
        /*0444*/ 	.word	0x000000ff
        /*0448*/ 	.word	0x00000050
        /*044c*/ 	.short	0x010a
        /*044e*/ 	.byte	0x11
	.zero		1


	//   ....[53]....
        /*0450*/ 	.word	0x00001fa0
        /*0454*/ 	.word	0x000000ff
        /*0458*/ 	.word	0x00000050
        /*045c*/ 	.short	0x010a
        /*045e*/ 	.byte	0x08
	.zero		1


	//   ....[54]....
        /*0460*/ 	.word	0x000020f0
        /*0464*/ 	.word	0x00000002
        /*0468*/ 	.word	0x000000e0
        /*046c*/ 	.short	0x010a
        /*046e*/ 	.byte	0xff
	.zero		1


	//   ....[55]....
        /*0470*/ 	.word	0x000021b0
        /*0474*/ 	.word	0x00000002
        /*0478*/ 	.word	0x00000000
        /*047c*/ 	.short	0x0101
        /*047e*/ 	.byte	0xff
	.zero		1


	//   ....[56]....
        /*0480*/ 	.word	0x00002710
        /*0484*/ 	.word	0x000000ff
        /*0488*/ 	.word	0x00000000
        /*048c*/ 	.short	0x010a
        /*048e*/ 	.byte	0x05
	.zero		1


	//   ....[57]....
        /*0490*/ 	.word	0x000027a0
        /*0494*/ 	.word	0x000000ff
        /*0498*/ 	.word	0x00000000
        /*049c*/ 	.short	0x010a
        /*049e*/ 	.byte	0x05
	.zero		1


	//   ....[58]....
        /*04a0*/ 	.word	0x00002830
        /*04a4*/ 	.word	0x000000ff
        /*04a8*/ 	.word	0x00000000
        /*04ac*/ 	.short	0x010a
        /*04ae*/ 	.byte	0x05
	.zero		1


	//   ....[59]....
        /*04b0*/ 	.word	0x000028c0
        /*04b4*/ 	.word	0x000000ff
        /*04b8*/ 	.word	0x00000000
        /*04bc*/ 	.short	0x010a
        /*04be*/ 	.byte	0x05
	.zero		1


	//   ....[60]....
        /*04c0*/ 	.word	0x00002950
        /*04c4*/ 	.word	0x000000ff
        /*04c8*/ 	.word	0x00000000
        /*04cc*/ 	.short	0x010a
        /*04ce*/ 	.byte	0x05
	.zero		1


	//   ....[61]....
        /*04d0*/ 	.word	0x000029e0
        /*04d4*/ 	.word	0x000000ff
        /*04d8*/ 	.word	0x00000000
        /*04dc*/ 	.short	0x010a
        /*04de*/ 	.byte	0x05
	.zero		1


	//   ....[62]....
        /*04e0*/ 	.word	0x00002a70
        /*04e4*/ 	.word	0x000000ff
        /*04e8*/ 	.word	0x00000000
        /*04ec*/ 	.short	0x010a
        /*04ee*/ 	.byte	0x05
	.zero		1


	//   ....[63]....
        /*04f0*/ 	.word	0x00002b00
        /*04f4*/ 	.word	0x000000ff
        /*04f8*/ 	.word	0x00000000
        /*04fc*/ 	.short	0x010a
        /*04fe*/ 	.byte	0x05
	.zero		1


	//   ....[64]....
        /*0500*/ 	.word	0x00002b90
        /*0504*/ 	.word	0x000000ff
        /*0508*/ 	.word	0x00000000
        /*050c*/ 	.short	0x010a
        /*050e*/ 	.byte	0x05
	.zero		1


	//   ....[65]....
        /*0510*/ 	.word	0x00002c30
        /*0514*/ 	.word	0x00000000
        /*0518*/ 	.word	0x00000000
        /*051c*/ 	.short	0x010a
        /*051e*/ 	.byte	0xff
	.zero		1


	//   ....[66]....
        /*0520*/ 	.word	0x00002d60
        /*0524*/ 	.word	0x00000000
        /*0528*/ 	.word	0x00000140
        /*052c*/ 	.short	0x010a
        /*052e*/ 	.byte	0xff
	.zero		1


	//   ....[67]....
        /*0530*/ 	.word	0x00002dd0
        /*0534*/ 	.word	0x00000000
        /*0538*/ 	.word	0x00000000
        /*053c*/ 	.short	0x0101
        /*053e*/ 	.byte	0xff
	.zero		1


	//   ....[68]....
        /*0540*/ 	.word	0x00002df0
        /*0544*/ 	.word	0x000000ff
        /*0548*/ 	.word	0x000000f0
        /*054c*/ 	.short	0x010a
        /*054e*/ 	.byte	0x05
	.zero		1


	//   ....[69]....
        /*0550*/ 	.word	0x00002f10
        /*0554*/ 	.word	0x00000000
        /*0558*/ 	.word	0x000000e0
        /*055c*/ 	.short	0x010a
        /*055e*/ 	.byte	0xff
	.zero		1


	//   ....[70]....
        /*0560*/ 	.word	0x00003010
        /*0564*/ 	.word	0x00000000
        /*0568*/ 	.word	0x00000000
        /*056c*/ 	.short	0x0101
        /*056e*/ 	.byte	0xff
	.zero		1


	//   ....[71]....
        /*0570*/ 	.word	0x000030a0
        /*0574*/ 	.word	0x000000ff
        /*0578*/ 	.word	0x000000f0
        /*057c*/ 	.short	0x0106
        /*057e*/ 	.byte	0x05
	.zero		1


	//   ....[72]....
        /*0580*/ 	.word	0x000030c0
        /*0584*/ 	.word	0x000000ff
        /*0588*/ 	.word	0x000000f0
        /*058c*/ 	.short	0x010a
        /*058e*/ 	.byte	0x05
	.zero		1


	//   ....[73]....
        /*0590*/ 	.word	0x00003150
        /*0594*/ 	.word	0x000000ff
        /*0598*/ 	.word	0x000000f0
        /*059c*/ 	.short	0x0106
        /*059e*/ 	.byte	0x04
	.zero		1


	//   ....[74]....
        /*05a0*/ 	.word	0x00003190
        /*05a4*/ 	.word	0x00000000
        /*05a8*/ 	.word	0x000000f0
        /*05ac*/ 	.short	0x010a
        /*05ae*/ 	.byte	0xff
	.zero		1


	//   ....[75]....
        /*05b0*/ 	.word	0x000033d0
        /*05b4*/ 	.word	0x000000ff
        /*05b8*/ 	.word	0x00000008
        /*05bc*/ 	.short	0x010a
        /*05be*/ 	.byte	0x06
	.zero		1


	//   ....[76]....
        /*05c0*/ 	.word	0x000033f0
        /*05c4*/ 	.word	0x000000ff
        /*05c8*/ 	.word	0x00000008
        /*05cc*/ 	.short	0x010a
        /*05ce*/ 	.byte	0x06
	.zero		1


	//   ....[77]....
        /*05d0*/ 	.word	0x00003580
        /*05d4*/ 	.word	0x000000ff
        /*05d8*/ 	.word	0x00000008
        /*05dc*/ 	.short	0x010a
        /*05de*/ 	.byte	0x06
	.zero		1


	//   ....[78]....
        /*05e0*/ 	.word	0x000035a0
        /*05e4*/ 	.word	0x000000ff
        /*05e8*/ 	.word	0x00000008
        /*05ec*/ 	.short	0x010a
        /*05ee*/ 	.byte	0x06
	.zero		1


	//   ....[79]....
        /*05f0*/ 	.word	0x00003660
        /*05f4*/ 	.word	0x000000ff
        /*05f8*/ 	.word	0x00000000
        /*05fc*/ 	.short	0x0101
        /*05fe*/ 	.byte	0x07
	.zero		1


	//   ....[80]....
        /*0600*/ 	.word	0x000039a0
        /*0604*/ 	.word	0x00000000
        /*0608*/ 	.word	0x000000e0
        /*060c*/ 	.short	0x010a
        /*060e*/ 	.byte	0xff
	.zero		1


	//   ....[81]....
        /*0610*/ 	.word	0x00003a60
        /*0614*/ 	.word	0x00000000
        /*0618*/ 	.word	0x00000000
        /*061c*/ 	.short	0x0101
        /*061e*/ 	.byte	0xff
	.zero		1


	//   ....[82]....
        /*0620*/ 	.word	0x00003b20
        /*0624*/ 	.word	0x000000ff
        /*0628*/ 	.word	0x00000000
        /*062c*/ 	.short	0x010a
        /*062e*/ 	.byte	0x08
	.zero		1


	//   ....[83]....
        /*0630*/ 	.word	0x00003b30
        /*0634*/ 	.word	0x000000ff
        /*0638*/ 	.word	0x00000120
        /*063c*/ 	.short	0x010a
        /*063e*/ 	.byte	0x09
	.zero		1


	//   ....[84]....
        /*0640*/ 	.word	0x00003be0
        /*0644*/ 	.word	0x000000ff
        /*0648*/ 	.word	0x00000000
        /*064c*/ 	.short	0x010a
        /*064e*/ 	.byte	0x08
	.zero		1


	//   ....[85]....
        /*0650*/ 	.word	0x00003d10
        /*0654*/ 	.word	0x000000ff
        /*0658*/ 	.word	0x00000000
        /*065c*/ 	.short	0x010a
        /*065e*/ 	.byte	0x1e
	.zero		1


	//   ....[86]....
        /*0660*/ 	.word	0x00004010
        /*0664*/ 	.word	0x000000ff
        /*0668*/ 	.word	0x00000000
        /*066c*/ 	.short	0x010a
        /*066e*/ 	.byte	0x08
	.zero		1


	//   ....[87]....
        /*0670*/ 	.word	0x000040a0
        /*0674*/ 	.word	0x000000ff
        /*0678*/ 	.word	0x00000000
        /*067c*/ 	.short	0x010a
        /*067e*/ 	.byte	0x08
	.zero		1


	//   ....[88]....
        /*0680*/ 	.word	0x00004130
        /*0684*/ 	.word	0x000000ff
        /*0688*/ 	.word	0x00000000
        /*068c*/ 	.short	0x010a
        /*068e*/ 	.byte	0x08
	.zero		1


	//   ....[89]....
        /*0690*/ 	.word	0x000041d0
        /*0694*/ 	.word	0x00000000
        /*0698*/ 	.word	0x00000000
        /*069c*/ 	.short	0x010a
        /*069e*/ 	.byte	0xff
	.zero		1


	//   ....[90]....
        /*06a0*/ 	.word	0x00004210
        /*06a4*/ 	.word	0x00000000
        /*06a8*/ 	.word	0x00000000
        /*06ac*/ 	.short	0x010a
        /*06ae*/ 	.byte	0xff
	.zero		1


	//   ....[91]....
        /*06b0*/ 	.word	0x00004280
        /*06b4*/ 	.word	0x000000ff
        /*06b8*/ 	.word	0x00000000
        /*06bc*/ 	.short	0x0101
        /*06be*/ 	.byte	0x05
	.zero		1


	//   ....[92]....
        /*06c0*/ 	.word	0x000042c0
        /*06c4*/ 	.word	0x000000ff
        /*06c8*/ 	.word	0x00000160
        /*06cc*/ 	.short	0x010a
        /*06ce*/ 	.byte	0x07
	.zero		1


	//   ....[93]....
        /*06d0*/ 	.word	0x00004310
        /*06d4*/ 	.word	0x000000ff
        /*06d8*/ 	.word	0x00000000
        /*06dc*/ 	.short	0x0101
        /*06de*/ 	.byte	0x05
	.zero		1


	//   ....[94]....
        /*06e0*/ 	.word	0x00004720
        /*06e4*/ 	.word	0x00000000
        /*06e8*/ 	.word	0x000000e0
        /*06ec*/ 	.short	0x010a
        /*06ee*/ 	.byte	0xff
	.zero		1


	//   ....[95]....
        /*06f0*/ 	.word	0x000047e0
        /*06f4*/ 	.word	0x00000000
        /*06f8*/ 	.word	0x00000000
        /*06fc*/ 	.short	0x0101
        /*06fe*/ 	.byte	0xff
	.zero		1


	//   ....[96]....
        /*0700*/ 	.word	0x00004b00
        /*0704*/ 	.word	0x000000ff
        /*0708*/ 	.word	0x000000d8
        /*070c*/ 	.short	0x010a
        /*070e*/ 	.byte	0x06
	.zero		1


	//   ....[97]....
        /*0710*/ 	.word	0x00004d20
        /*0714*/ 	.word	0x000000ff
        /*0718*/ 	.word	0x000000b8
        /*071c*/ 	.short	0x010a
        /*071e*/ 	.byte	0x0f
	.zero		1


	//   ....[98]....
        /*0720*/ 	.word	0x00004f20
        /*0724*/ 	.word	0x000000ff
        /*0728*/ 	.word	0x000000a0
        /*072c*/ 	.short	0x010b
        /*072e*/ 	.byte	0x0f
	.zero		1


	//   ....[99]....
        /*0730*/ 	.word	0x00004f70
        /*0734*/ 	.word	0x000000ff
        /*0738*/ 	.word	0x00000000
        /*073c*/ 	.short	0x0101
        /*073e*/ 	.byte	0x10
	.zero		1


	//   ....[100]....
        /*0740*/ 	.word	0x00004fb0
        /*0744*/ 	.word	0x000000ff
        /*0748*/ 	.word	0x000000b8
        /*074c*/ 	.short	0x010a
        /*074e*/ 	.byte	0x0d
	.zero		1


	//   ....[101]....
        /*0750*/ 	.word	0x000051f0
        /*0754*/ 	.word	0x000000ff
        /*0758*/ 	.word	0x000000a0
        /*075c*/ 	.short	0x010b
        /*075e*/ 	.byte	0x0d
	.zero		1


	//   ....[102]....
        /*0760*/ 	.word	0x00005260
        /*0764*/ 	.word	0x000000ff
        /*0768*/ 	.word	0x00000000
        /*076c*/ 	.short	0x0101
        /*076e*/ 	.byte	0x0f
	.zero		1


	//   ....[103]....
        /*0770*/ 	.word	0x000052b0
        /*0774*/ 	.word	0x000000ff
        /*0778*/ 	.word	0x00000000
        /*077c*/ 	.short	0x010a
        /*077e*/ 	.byte	0x04
	.zero		1


	//   ....[104]....
        /*0780*/ 	.word	0x00005340
        /*0784*/ 	.word	0x000000ff
        /*0788*/ 	.word	0x00000000
        /*078c*/ 	.short	0x010a
        /*078e*/ 	.byte	0x04
	.zero		1


	//   ....[105]....
        /*0790*/ 	.word	0x000053e0
        /*0794*/ 	.word	0x00000000
        /*0798*/ 	.word	0x00000000
        /*079c*/ 	.short	0x010a
        /*079e*/ 	.byte	0xff
	.zero		1


	//   ....[106]....
        /*07a0*/ 	.word	0x00005720
        /*07a4*/ 	.word	0x00000000
        /*07a8*/ 	.word	0x000000e0
        /*07ac*/ 	.short	0x010a
        /*07ae*/ 	.byte	0xff
	.zero		1


	//   ....[107]....
        /*07b0*/ 	.word	0x00005830
        /*07b4*/ 	.word	0x00000000
        /*07b8*/ 	.word	0x00000000
        /*07bc*/ 	.short	0x0101
        /*07be*/ 	.byte	0xff
	.zero		1


	//   ....[108]....
        /*07c0*/ 	.word	0x000062d0
        /*07c4*/ 	.word	0x00000000
        /*07c8*/ 	.word	0x000000a0
        /*07cc*/ 	.short	0x010a
        /*07ce*/ 	.byte	0xff
	.zero		1


	//   ....[109]....
        /*07d0*/ 	.word	0x00006340
        /*07d4*/ 	.word	0x0000006a
        /*07d8*/ 	.word	0x00000100
        /*07dc*/ 	.short	0x010a
        /*07de*/ 	.byte	0xff
	.zero		1


	//   ....[110]....
        /*07e0*/ 	.word	0x00006430
        /*07e4*/ 	.word	0x00000000
        /*07e8*/ 	.word	0x000000a0
        /*07ec*/ 	.short	0x010a
        /*07ee*/ 	.byte	0xff
	.zero		1


	//   ....[111]....
        /*07f0*/ 	.word	0x00006560
        /*07f4*/ 	.word	0x0000006a
        /*07f8*/ 	.word	0x00000100
        /*07fc*/ 	.short	0x010a
        /*07fe*/ 	.byte	0xff
	.zero		1


	//   ....[112]....
        /*0800*/ 	.word	0x00007070
        /*0804*/ 	.word	0x00000000
        /*0808*/ 	.word	0x00000000
        /*080c*/ 	.short	0x0101
        /*080e*/ 	.byte	0xff
	.zero		1


	//   ....[113]....
        /*0810*/ 	.word	0x00007080
        /*0814*/ 	.word	0x00000002
        /*0818*/ 	.word	0x000000a0
        /*081c*/ 	.short	0x010a
        /*081e*/ 	.byte	0xff
	.zero		1


	//   ....[114]....
        /*0820*/ 	.word	0x00007150
        /*0824*/ 	.word	0x00000002
        /*0828*/ 	.word	0x000000a0
        /*082c*/ 	.short	0x010a
        /*082e*/ 	.byte	0xff
	.zero		1


	//   ....[115]....
        /*0830*/ 	.word	0x000075d0
        /*0834*/ 	.word	0x0000006a
        /*0838*/ 	.word	0x00000000
        /*083c*/ 	.short	0x0101
        /*083e*/ 	.byte	0xff
	.zero		1


	//   ....[116]....
        /*0840*/ 	.word	0x00007de0
        /*0844*/ 	.word	0x00000000
        /*0848*/ 	.word	0x00000000
        /*084c*/ 	.short	0x0101
        /*084e*/ 	.byte	0xff
	.zero		1


	//   ....[117]....
        /*0850*/ 	.word	0x00008050
        /*0854*/ 	.word	0x000000ff
        /*0858*/ 	.word	0x00000000
        /*085c*/ 	.short	0x0101
        /*085e*/ 	.byte	0x04
	.zero		1


	//   ....[118]....
        /*0860*/ 	.word	0x00008070
        /*0864*/ 	.word	0x00000002
        /*0868*/ 	.word	0x00000150
        /*086c*/ 	.short	0x010a
        /*086e*/ 	.byte	0xff
	.zero		1


	//   ....[119]....
        /*0870*/ 	.word	0x000080d0
        /*0874*/ 	.word	0x00000002
        /*0878*/ 	.word	0x00000050
        /*087c*/ 	.short	0x010a
        /*087e*/ 	.byte	0xff
	.zero		1


	//   ....[120]....
        /*0880*/ 	.word	0x00008130
        /*0884*/ 	.word	0x00000002
        /*0888*/ 	.word	0x00000050
        /*088c*/ 	.short	0x010a
        /*088e*/ 	.byte	0xff
	.zero		1


	//   ....[121]....
        /*0890*/ 	.word	0x00008180
        /*0894*/ 	.word	0x00000002
        /*0898*/ 	.word	0x000000e0
        /*089c*/ 	.short	0x010a
        /*089e*/ 	.byte	0xff
	.zero		1


	//   ....[122]....
        /*08a0*/ 	.word	0x000081e0
        /*08a4*/ 	.word	0x00000000
        /*08a8*/ 	.word	0x00000000
        /*08ac*/ 	.short	0x010a
        /*08ae*/ 	.byte	0xff
	.zero		1


	//   ....[123]....
        /*08b0*/ 	.word	0x00008240
        /*08b4*/ 	.word	0x00000000
        /*08b8*/ 	.word	0x00000000
        /*08bc*/ 	.short	0x010a
        /*08be*/ 	.byte	0xff
	.zero		1


	//   ....[124]....
        /*08c0*/ 	.word	0x000082a0
        /*08c4*/ 	.word	0x00000000
        /*08c8*/ 	.word	0x00000000
        /*08cc*/ 	.short	0x010a
        /*08ce*/ 	.byte	0xff
	.zero		1


	//   ....[125]....
        /*08d0*/ 	.word	0x00008300
        /*08d4*/ 	.word	0x00000000
        /*08d8*/ 	.word	0x00000000
        /*08dc*/ 	.short	0x010a
        /*08de*/ 	.byte	0xff
	.zero		1


	//   ....[126]....
        /*08e0*/ 	.word	0x00008360
        /*08e4*/ 	.word	0x00000000
        /*08e8*/ 	.word	0x00000000
        /*08ec*/ 	.short	0x010a
        /*08ee*/ 	.byte	0xff
	.zero		1


	//   ....[127]....
        /*08f0*/ 	.word	0x000083c0
        /*08f4*/ 	.word	0x00000000
        /*08f8*/ 	.word	0x00000000
        /*08fc*/ 	.short	0x010a
        /*08fe*/ 	.byte	0xff
	.zero		1


	//   ....[128]....
        /*0900*/ 	.word	0x00008420
        /*0904*/ 	.word	0x00000000
        /*0908*/ 	.word	0x00000000
        /*090c*/ 	.short	0x010a
        /*090e*/ 	.byte	0xff
	.zero		1


	//   ....[129]....
        /*0910*/ 	.word	0x00008480
        /*0914*/ 	.word	0x00000000
        /*0918*/ 	.word	0x00000000
        /*091c*/ 	.short	0x010a
        /*091e*/ 	.byte	0xff
	.zero		1


	//   ....[130]....
        /*0920*/ 	.word	0x000084e0
        /*0924*/ 	.word	0x00000000
        /*0928*/ 	.word	0x00000000
        /*092c*/ 	.short	0x010a
        /*092e*/ 	.byte	0xff
	.zero		1


	//   ....[131]....
        /*0930*/ 	.word	0x00008530
        /*0934*/ 	.word	0x00000000
        /*0938*/ 	.word	0x00000140
        /*093c*/ 	.short	0x010a
        /*093e*/ 	.byte	0xff
	.zero		1


	//   ....[132]....
        /*0940*/ 	.word	0x00008590
        /*0944*/ 	.word	0x00000000
        /*0948*/ 	.word	0x000000f0
        /*094c*/ 	.short	0x010a
        /*094e*/ 	.byte	0xff
	.zero		1


	//   ....[133]....
        /*0950*/ 	.word	0x000085e0
        /*0954*/ 	.word	0x00000000
        /*0958*/ 	.word	0x000000e0
        /*095c*/ 	.short	0x010a
        /*095e*/ 	.byte	0xff
	.zero		1


	//   ....[134]....
        /*0960*/ 	.word	0x00008640
        /*0964*/ 	.word	0x00000000
        /*0968*/ 	.word	0x000000f0
        /*096c*/ 	.short	0x010a
        /*096e*/ 	.byte	0xff
	.zero		1


	//   ....[135]....
        /*0970*/ 	.word	0x000086a0
        /*0974*/ 	.word	0x00000004
        /*0978*/ 	.word	0x00000008
        /*097c*/ 	.short	0x010a
        /*097e*/ 	.byte	0xff
	.zero		1


	//   ....[136]....
        /*0980*/ 	.word	0x00008780
        /*0984*/ 	.word	0x00000002
        /*0988*/ 	.word	0x00000008
        /*098c*/ 	.short	0x010a
        /*098e*/ 	.byte	0xff
	.zero		1


	//   ....[137]....
        /*0990*/ 	.word	0x000087d0
        /*0994*/ 	.word	0x00000000
        /*0998*/ 	.word	0x000000e0
        /*099c*/ 	.short	0x010a
        /*099e*/ 	.byte	0xff
	.zero		1


	//   ....[138]....
        /*09a0*/ 	.word	0x00008830
        /*09a4*/ 	.word	0x00000000
        /*09a8*/ 	.word	0x00000120
        /*09ac*/ 	.short	0x010a
        /*09ae*/ 	.byte	0xff
	.zero		1


	//   ....[139]....
        /*09b0*/ 	.word	0x00008890
        /*09b4*/ 	.word	0x00000000
        /*09b8*/ 	.word	0x00000000
        /*09bc*/ 	.short	0x010a
        /*09be*/ 	.byte	0xff
	.zero		1


	//   ....[140]....
        /*09c0*/ 	.word	0x000088f0
        /*09c4*/ 	.word	0x00000000
        /*09c8*/ 	.word	0x00000000
        /*09cc*/ 	.short	0x010a
        /*09ce*/ 	.byte	0xff
	.zero		1


	//   ....[141]....
        /*09d0*/ 	.word	0x00008950
        /*09d4*/ 	.word	0x00000000
        /*09d8*/ 	.word	0x00000000
        /*09dc*/ 	.short	0x010a
        /*09de*/ 	.byte	0xff
	.zero		1


	//   ....[142]....
        /*09e0*/ 	.word	0x000089b0
        /*09e4*/ 	.word	0x00000000
        /*09e8*/ 	.word	0x00000000
        /*09ec*/ 	.short	0x010a
        /*09ee*/ 	.byte	0xff
	.zero		1


	//   ....[143]....
        /*09f0*/ 	.word	0x00008a10
        /*09f4*/ 	.word	0x00000000
        /*09f8*/ 	.word	0x00000160
        /*09fc*/ 	.short	0x010a
        /*09fe*/ 	.byte	0xff
	.zero		1


	//   ....[144]....
        /*0a00*/ 	.word	0x00008a60
        /*0a04*/ 	.word	0x00000000
        /*0a08*/ 	.word	0x000000e0
        /*0a0c*/ 	.short	0x010a
        /*0a0e*/ 	.byte	0xff
	.zero		1


	//   ....[145]....
        /*0a10*/ 	.word	0x00008ac0
        /*0a14*/ 	.word	0x00000000
        /*0a18*/ 	.word	0x000000d8
        /*0a1c*/ 	.short	0x010a
        /*0a1e*/ 	.byte	0xff
	.zero		1


	//   ....[146]....
        /*0a20*/ 	.word	0x00008b20
        /*0a24*/ 	.word	0x00000000
        /*0a28*/ 	.word	0x000000b8
        /*0a2c*/ 	.short	0x010a
        /*0a2e*/ 	.byte	0xff
	.zero		1


	//   ....[147]....
        /*0a30*/ 	.word	0x00008b80
        /*0a34*/ 	.word	0x00000000
        /*0a38*/ 	.word	0x000000b8
        /*0a3c*/ 	.short	0x010a
        /*0a3e*/ 	.byte	0xff
	.zero		1


	//   ....[148]....
        /*0a40*/ 	.word	0x00008be0
        /*0a44*/ 	.word	0x00000000
        /*0a48*/ 	.word	0x00000000
        /*0a4c*/ 	.short	0x010a
        /*0a4e*/ 	.byte	0xff
	.zero		1


	//   ....[149]....
        /*0a50*/ 	.word	0x00008c40
        /*0a54*/ 	.word	0x00000000
        /*0a58*/ 	.word	0x00000000
        /*0a5c*/ 	.short	0x010a
        /*0a5e*/ 	.byte	0xff
	.zero		1


	//   ....[150]....
        /*0a60*/ 	.word	0x00008c90
        /*0a64*/ 	.word	0x00000000
        /*0a68*/ 	.word	0x000000e0
        /*0a6c*/ 	.short	0x010a
        /*0a6e*/ 	.byte	0xff
	.zero		1


	//   ....[151]....
        /*0a70*/ 	.word	0x00008ce0
        /*0a74*/ 	.word	0x00000000
        /*0a78*/ 	.word	0x000000a0
        /*0a7c*/ 	.short	0x010a
        /*0a7e*/ 	.byte	0xff
	.zero		1


	//   ....[152]....
        /*0a80*/ 	.word	0x00008d30
        /*0a84*/ 	.word	0x0000006a
        /*0a88*/ 	.word	0x00000100
        /*0a8c*/ 	.short	0x010a
        /*0a8e*/ 	.byte	0xff
	.zero		1


	//   ....[153]....
        /*0a90*/ 	.word	0x00008d80
        /*0a94*/ 	.word	0x00000002
        /*0a98*/ 	.word	0x000000a0
        /*0a9c*/ 	.short	0x010a
        /*0a9e*/ 	.byte	0xff
	.zero		1


	//----- nvinfo : EIATTR_NUM_MBARRIERS
	.align		4
.L_47:
        /*0aa0*/ 	.byte	0x03, 0x38
        /*0aa2*/ 	.short	0x002d


	//----- nvinfo : EIATTR_EXIT_INSTR_OFFSETS
	.align		4
        /*0aa4*/ 	.byte	0x04, 0x1c
        /*0aa6*/ 	.short	(.L_49 - .L_48)


	//   ....[0]....
.L_48:
        /*0aa8*/ 	.word	0x00002c60


	//   ....[1]....
        /*0aac*/ 	.word	0x00003160


	//   ....[2]....
        /*0ab0*/ 	.word	0x000031c0


	//   ....[3]....
        /*0ab4*/ 	.word	0x00004540


	//   ....[4]....
        /*0ab8*/ 	.word	0x00005410


	//   ....[5]....
        /*0abc*/ 	.word	0x00005450


	//   ....[6]....
        /*0ac0*/ 	.word	0x00007f40


	//   ....[7]....
        /*0ac4*/ 	.word	0x00007fc0


	//   ....[8]....
        /*0ac8*/ 	.word	0x00007ff0


	//   ....[9]....
        /*0acc*/ 	.word	0x00008060


	//----- nvinfo : EIATTR_MAX_THREADS
	.align		4
.L_49:
        /*0ad0*/ 	.byte	0x04, 0x05
        /*0ad2*/ 	.short	(.L_51 - .L_50)
.L_50:
        /*0ad4*/ 	.word	0x00000100
        /*0ad8*/ 	.word	0x00000001
        /*0adc*/ 	.word	0x00000001


	//----- nvinfo : EIATTR_CRS_STACK_SIZE
	.align		4
.L_51:
        /*0ae0*/ 	.byte	0x04, 0x1e
        /*0ae2*/ 	.short	(.L_53 - .L_52)
.L_52:
        /*0ae4*/ 	.word	0x00000000


	//----- nvinfo : EIATTR_CBANK_PARAM_SIZE
	.align		4
.L_53:
        /*0ae8*/ 	.byte	0x03, 0x19
        /*0aea*/ 	.short	0x0800


	//----- nvinfo : EIATTR_PARAM_CBANK
	.align		4
        /*0aec*/ 	.byte	0x04, 0x0a
        /*0aee*/ 	.short	(.L_55 - .L_54)
	.align		4
.L_54:
        /*0af0*/ 	.word	index@(.nv.constant0._ZN7cutlass13device_kernelINS_4gemm6kernel13GemmUniversalIN4cute5tupleIJiiiiEEENS1_10collective13CollectiveMmaINS1_35MainloopSm100TmaUmmaWarpSpecializedILi10ELi2ELi4ENS5_IJNS4_1CILi2EEENSA_ILi1EEESC_EEEEENS5_IJNSA_ILi256EEENSA_ILi64EEESG_EEENS_10bfloat16_tENS5_IJlSC_lEEESI_SJ_NS4_8TiledMMAINS4_8MMA_AtomIJNS4_26SM100_MMA_F16BF16_2x1SM_SSISI_SI_fLi256ELi64ELNS4_4UMMA5MajorE0ELSO_0ELNSN_7ScaleInE0ELSP_0EEEEEENS4_6LayoutINS5_IJSC_SC_SC_EEENS5_IJNSA_ILi0EEESU_SU_EEEEENS5_IJNS4_10UnderscoreESX_SX_EEEEENS4_18SM100_TMA_2SM_LOADENS4_14ComposedLayoutINS4_7SwizzleILi3ELi4ELi3EEENS4_18smem_ptr_flag_bitsILi16EEENSS_INS5_IJNSA_ILi8EEESG_EEENS5_IJSG_SC_EEEEEEEvNS4_8identityES10_S1A_vS1B_EENS_8epilogue10collective18CollectiveEpilogueINS1D_23Sm100TmaWarpSpecializedILi3ELi2ELi32ELb1ELb0EEEJNS5_IJNSA_ILi128EEESG_SG_EEENS5_IJNSS_IS1I_SC_EENSS_INSA_ILi32EEESC_EEEEESI_SJ_SI_SJ_NS1D_6fusion15FusionCallbacksIS1H_NS1O_17LinearCombinationISI_fSI_fLNS_15FloatRoundStyleE2EEES1J_S1N_JEEENS4_5SM1004TMEM4LOAD26SM100_TMEM_LOAD_32dp32b32xENS4_13SM90_TMA_LOADENS11_INS12_ILi2ELi4ELi3EEES15_NSS_INS5_IJS16_S1L_EEENS5_IJS1L_SC_EEEEEEENS4_39AutoVectorizingCopyWithAssumedAlignmentILi128EEENS4_14SM90_TMA_STOREES23_S25_S25_EEEvvEEEEvNT_6ParamsE)
        /*0af4*/ 	.short	0x0380
        /*0af6*/ 	.short	0x0800


	//----- nvinfo : EIATTR_SW_WAR
	.align		4
.L_55:
        /*0af8*/ 	.byte	0x04, 0x36
        /*0afa*/ 	.short	(.L_57 - .L_56)
.L_56:
        /*0afc*/ 	.word	0x00000008
.L_57:


//--------------------- .nv.callgraph             --------------------------
	.section	.nv.callgraph,"",@"SHT_CUDA_CALLGRAPH"
	.align	4
	.sectionentsize	8
	.align		4
        /*0000*/ 	.word	0x00000000
	.align		4
        /*0004*/ 	.word	0xffffffff
	.align		4
        /*0008*/ 	.word	index@(_ZN7cutlass13device_kernelINS_4gemm6kernel13GemmUniversalIN4cute5tupleIJiiiiEEENS1_10collective13CollectiveMmaINS1_35MainloopSm100TmaUmmaWarpSpecializedILi10ELi2ELi4ENS5_IJNS4_1CILi2EEENSA_ILi1EEESC_EEEEENS5_IJNSA_ILi256EEENSA_ILi64EEESG_EEENS_10bfloat16_tENS5_IJlSC_lEEESI_SJ_NS4_8TiledMMAINS4_8MMA_AtomIJNS4_26SM100_MMA_F16BF16_2x1SM_SSISI_SI_fLi256ELi64ELNS4_4UMMA5MajorE0ELSO_0ELNSN_7ScaleInE0ELSP_0EEEEEENS4_6LayoutINS5_IJSC_SC_SC_EEENS5_IJNSA_ILi0EEESU_SU_EEEEENS5_IJNS4_10UnderscoreESX_SX_EEEEENS4_18SM100_TMA_2SM_LOADENS4_14ComposedLayoutINS4_7SwizzleILi3ELi4ELi3EEENS4_18smem_ptr_flag_bitsILi16EEENSS_INS5_IJNSA_ILi8EEESG_EEENS5_IJSG_SC_EEEEEEEvNS4_8identityES10_S1A_vS1B_EENS_8epilogue10collective18CollectiveEpilogueINS1D_23Sm100TmaWarpSpecializedILi3ELi2ELi32ELb1ELb0EEEJNS5_IJNSA_ILi128EEESG_SG_EEENS5_IJNSS_IS1I_SC_EENSS_INSA_ILi32EEESC_EEEEESI_SJ_SI_SJ_NS1D_6fusion15FusionCallbacksIS1H_NS1O_17LinearCombinationISI_fSI_fLNS_15FloatRoundStyleE2EEES1J_S1N_JEEENS4_5SM1004TMEM4LOAD26SM100_TMEM_LOAD_32dp32b32xENS4_13SM90_TMA_LOADENS11_INS12_ILi2ELi4ELi3EEES15_NSS_INS5_IJS16_S1L_EEENS5_IJS1L_SC_EEEEEEENS4_39AutoVectorizingCopyWithAssumedAlignmentILi128EEENS4_14SM90_TMA_STOREES23_S25_S25_EEEvvEEEEvNT_6ParamsE)
	.align		4
        /*000c*/ 	.word	index@(__assertfail)
	.align		4
        /*0010*/ 	.word	0x00000000
	.align		4
        /*0014*/ 	.word	0xfffffffe
	.align		4
        /*0018*/ 	.word	0x00000000
	.align		4
        /*001c*/ 	.word	0xfffffffd
	.align		4
        /*0020*/ 	.word	0x00000000
	.align		4
        /*0024*/ 	.word	0xfffffffc


//--------------------- .nv.constant4             --------------------------
	.section	.nv.constant4,"a",@progbits
	.align	8
	.align		8
.nv.constant4:
        /*0000*/ 	.dword	__assertfail
	.align		8
        /*0008*/ 	.dword	__unnamed_1
	.align		8
        /*0010*/ 	.dword	__unnamed_2
	.align		8
        /*0018*/ 	.dword	_ZN39_INTERNAL_428abd75_4_k_cu_1effb786_40814cuda3std3__45__cpo5beginE
	.align		8
        /*0020*/ 	.dword	_ZN39_INTERNAL_428abd75_4_k_cu_1effb786_40814cuda3std3__45__cpo3endE
	.align		8
        /*0028*/ 	.dword	_ZN39_INTERNAL_428abd75_4_k_cu_1effb786_40814cuda3std3__45__cpo6cbeginE
	.align		8
        /*0030*/ 	.dword	_ZN39_INTERNAL_428abd75_4_k_cu_1effb786_40814cuda3std3__45__cpo4cendE
	.align		8
        /*0038*/ 	.dword	_ZN39_INTERNAL_428abd75_4_k_cu_1effb786_40814cuda3std3__441_GLOBAL__N__428abd75_4_k_cu_1effb786_40816ignoreE
	.align		8
        /*0040*/ 	.dword	_ZN39_INTERNAL_428abd75_4_k_cu_1effb786_40814cuda3std3__419piecewise_constructE
	.align		8
        /*0048*/ 	.dword	_ZN39_INTERNAL_428abd75_4_k_cu_1effb786_40814cuda3std3__48in_placeE
	.align		8
        /*0050*/ 	.dword	_ZN39_INTERNAL_428abd75_4_k_cu_1effb786_40814cuda3std6ranges3__45__cpo4swapE
	.align		8
        /*0058*/ 	.dword	_ZN39_INTERNAL_428abd75_4_k_cu_1effb786_40814cuda3std6ranges3__45__cpo9iter_moveE
	.align		8
        /*0060*/ 	.dword	_ZN39_INTERNAL_428abd75_4_k_cu_1effb786_40814cute7productE
	.align		8
        /*0068*/ 	.dword	_ZN39_INTERNAL_428abd75_4_k_cu_1effb786_40814cute1_E
	.align		8
        /*0070*/ 	.dword	$str$25
	.align		8
        /*0078*/ 	.dword	$str$26
	.align		8
        /*0080*/ 	.dword	$str$27
	.align		8
        /*0088*/ 	.dword	$str$28


//--------------------- .text._ZN7cutlass13device_kernelINS_4gemm6kernel13GemmUniversalIN4cute5tupleIJiiiiEEENS1_10collective13CollectiveMmaINS1_35MainloopSm100TmaUmmaWarpSpecializedILi10ELi2ELi4ENS5_IJNS4_1CILi2EEENSA_ILi1EEESC_EEEEENS5_IJNSA_ILi256EEENSA_ILi64EEESG_EEENS_10bfloat16_tENS5_IJlSC_lEEESI_SJ_NS4_8TiledMMAINS4_8MMA_AtomIJNS4_26SM100_MMA_F16BF16_2x1SM_SSISI_SI_fLi256ELi64ELNS4_4UMMA5MajorE0ELSO_0ELNSN_7ScaleInE0ELSP_0EEEEEENS4_6LayoutINS5_IJSC_SC_SC_EEENS5_IJNSA_ILi0EEESU_SU_EEEEENS5_IJNS4_10UnderscoreESX_SX_EEEEENS4_18SM100_TMA_2SM_LOADENS4_14ComposedLayoutINS4_7SwizzleILi3ELi4ELi3EEENS4_18smem_ptr_flag_bitsILi16EEENSS_INS5_IJNSA_ILi8EEESG_EEENS5_IJSG_SC_EEEEEEEvNS4_8identityES10_S1A_vS1B_EENS_8epilogue10collective18CollectiveEpilogueINS1D_23Sm100TmaWarpSpecializedILi3ELi2ELi32ELb1ELb0EEEJNS5_IJNSA_ILi128EEESG_SG_EEENS5_IJNSS_IS1I_SC_EENSS_INSA_ILi32EEESC_EEEEESI_SJ_SI_SJ_NS1D_6fusion15FusionCallbacksIS1H_NS1O_17LinearCombinationISI_fSI_fLNS_15FloatRoundStyleE2EEES1J_S1N_JEEENS4_5SM1004TMEM4LOAD26SM100_TMEM_LOAD_32dp32b32xENS4_13SM90_TMA_LOADENS11_INS12_ILi2ELi4ELi3EEES15_NSS_INS5_IJS16_S1L_EEENS5_IJS1L_SC_EEEEEEENS4_39AutoVectorizingCopyWithAssumedAlignmentILi128EEENS4_14SM90_TMA_STOREES23_S25_S25_EEEvvEEEEvNT_6ParamsE --------------------------
	.section	.text._ZN7cutlass13device_kernelINS_4gemm6kernel13GemmUniversalIN4cute5tupleIJiiiiEEENS1_10collective13CollectiveMmaINS1_35MainloopSm100TmaUmmaWarpSpecializedILi10ELi2ELi4ENS5_IJNS4_1CILi2EEENSA_ILi1EEESC_EEEEENS5_IJNSA_ILi256EEENSA_ILi64EEESG_EEENS_10bfloat16_tENS5_IJlSC_lEEESI_SJ_NS4_8TiledMMAINS4_8MMA_AtomIJNS4_26SM100_MMA_F16BF16_2x1SM_SSISI_SI_fLi256ELi64ELNS4_4UMMA5MajorE0ELSO_0ELNSN_7ScaleInE0ELSP_0EEEEEENS4_6LayoutINS5_IJSC_SC_SC_EEENS5_IJNSA_ILi0EEESU_SU_EEEEENS5_IJNS4_10UnderscoreESX_SX_EEEEENS4_18SM100_TMA_2SM_LOADENS4_14ComposedLayoutINS4_7SwizzleILi3ELi4ELi3EEENS4_18smem_ptr_flag_bitsILi16EEENSS_INS5_IJNSA_ILi8EEESG_EEENS5_IJSG_SC_EEEEEEEvNS4_8identityES10_S1A_vS1B_EENS_8epilogue10collective18CollectiveEpilogueINS1D_23Sm100TmaWarpSpecializedILi3ELi2ELi32ELb1ELb0EEEJNS5_IJNSA_ILi128EEESG_SG_EEENS5_IJNSS_IS1I_SC_EENSS_INSA_ILi32EEESC_EEEEESI_SJ_SI_SJ_NS1D_6fusion15FusionCallbacksIS1H_NS1O_17LinearCombinationISI_fSI_fLNS_15FloatRoundStyleE2EEES1J_S1N_JEEENS4_5SM1004TMEM4LOAD26SM100_TMEM_LOAD_32dp32b32xENS4_13SM90_TMA_LOADENS11_INS12_ILi2ELi4ELi3EEES15_NSS_INS5_IJS16_S1L_EEENS5_IJS1L_SC_EEEEEEENS4_39AutoVectorizingCopyWithAssumedAlignmentILi128EEENS4_14SM90_TMA_STOREES23_S25_S25_EEEvvEEEEvNT_6ParamsE,"ax",@progbits
	.align	128
.text._ZN7cutlass13device_kernelINS_4gemm6kernel13GemmUniversalIN4cute5tupleIJiiiiEEENS1_10collective13CollectiveMmaINS1_35MainloopSm100TmaUmmaWarpSpecializedILi10ELi2ELi4ENS5_IJNS4_1CILi2EEENSA_ILi1EEESC_EEEEENS5_IJNSA_ILi256EEENSA_ILi64EEESG_EEENS_10bfloat16_tENS5_IJlSC_lEEESI_SJ_NS4_8TiledMMAINS4_8MMA_AtomIJNS4_26SM100_MMA_F16BF16_2x1SM_SSISI_SI_fLi256ELi64ELNS4_4UMMA5MajorE0ELSO_0ELNSN_7ScaleInE0ELSP_0EEEEEENS4_6LayoutINS5_IJSC_SC_SC_EEENS5_IJNSA_ILi0EEESU_SU_EEEEENS5_IJNS4_10UnderscoreESX_SX_EEEEENS4_18SM100_TMA_2SM_LOADENS4_14ComposedLayoutINS4_7SwizzleILi3ELi4ELi3EEENS4_18smem_ptr_flag_bitsILi16EEENSS_INS5_IJNSA_ILi8EEESG_EEENS5_IJSG_SC_EEEEEEEvNS4_8identityES10_S1A_vS1B_EENS_8epilogue10collective18CollectiveEpilogueINS1D_23Sm100TmaWarpSpecializedILi3ELi2ELi32ELb1ELb0EEEJNS5_IJNSA_ILi128EEESG_SG_EEENS5_IJNSS_IS1I_SC_EENSS_INSA_ILi32EEESC_EEEEESI_SJ_SI_SJ_NS1D_6fusion15FusionCallbacksIS1H_NS1O_17LinearCombinationISI_fSI_fLNS_15FloatRoundStyleE2EEES1J_S1N_JEEENS4_5SM1004TMEM4LOAD26SM100_TMEM_LOAD_32dp32b32xENS4_13SM90_TMA_LOADENS11_INS12_ILi2ELi4ELi3EEES15_NSS_INS5_IJS16_S1L_EEENS5_IJS1L_SC_EEEEEEENS4_39AutoVectorizingCopyWithAssumedAlignmentILi128EEENS4_14SM90_TMA_STOREES23_S25_S25_EEEvvEEEEvNT_6ParamsE:
        .type           _ZN7cutlass13device_kernelINS_4gemm6kernel13GemmUniversalIN4cute5tupleIJiiiiEEENS1_10collective13CollectiveMmaINS1_35MainloopSm100TmaUmmaWarpSpecializedILi10ELi2ELi4ENS5_IJNS4_1CILi2EEENSA_ILi1EEESC_EEEEENS5_IJNSA_ILi256EEENSA_ILi64EEESG_EEENS_10bfloat16_tENS5_IJlSC_lEEESI_SJ_NS4_8TiledMMAINS4_8MMA_AtomIJNS4_26SM100_MMA_F16BF16_2x1SM_SSISI_SI_fLi256ELi64ELNS4_4UMMA5MajorE0ELSO_0ELNSN_7ScaleInE0ELSP_0EEEEEENS4_6LayoutINS5_IJSC_SC_SC_EEENS5_IJNSA_ILi0EEESU_SU_EEEEENS5_IJNS4_10UnderscoreESX_SX_EEEEENS4_18SM100_TMA_2SM_LOADENS4_14ComposedLayoutINS4_7SwizzleILi3ELi4ELi3EEENS4_18smem_ptr_flag_bitsILi16EEENSS_INS5_IJNSA_ILi8EEESG_EEENS5_IJSG_SC_EEEEEEEvNS4_8identityES10_S1A_vS1B_EENS_8epilogue10collective18CollectiveEpilogueINS1D_23Sm100TmaWarpSpecializedILi3ELi2ELi32ELb1ELb0EEEJNS5_IJNSA_ILi128EEESG_SG_EEENS5_IJNSS_IS1I_SC_EENSS_INSA_ILi32EEESC_EEEEESI_SJ_SI_SJ_NS1D_6fusion15FusionCallbacksIS1H_NS1O_17LinearCombinationISI_fSI_fLNS_15FloatRoundStyleE2EEES1J_S1N_JEEENS4_5SM1004TMEM4LOAD26SM100_TMEM_LOAD_32dp32b32xENS4_13SM90_TMA_LOADENS11_INS12_ILi2ELi4ELi3EEES15_NSS_INS5_IJS16_S1L_EEENS5_IJS1L_SC_EEEEEEENS4_39AutoVectorizingCopyWithAssumedAlignmentILi128EEENS4_14SM90_TMA_STOREES23_S25_S25_EEEvvEEEEvNT_6ParamsE,@function
        .size           _ZN7cutlass13device_kernelINS_4gemm6kernel13GemmUniversalIN4cute5tupleIJiiiiEEENS1_10collective13CollectiveMmaINS1_35MainloopSm100TmaUmmaWarpSpecializedILi10ELi2ELi4ENS5_IJNS4_1CILi2EEENSA_ILi1EEESC_EEEEENS5_IJNSA_ILi256EEENSA_ILi64EEESG_EEENS_10bfloat16_tENS5_IJlSC_lEEESI_SJ_NS4_8TiledMMAINS4_8MMA_AtomIJNS4_26SM100_MMA_F16BF16_2x1SM_SSISI_SI_fLi256ELi64ELNS4_4UMMA5MajorE0ELSO_0ELNSN_7ScaleInE0ELSP_0EEEEEENS4_6LayoutINS5_IJSC_SC_SC_EEENS5_IJNSA_ILi0EEESU_SU_EEEEENS5_IJNS4_10UnderscoreESX_SX_EEEEENS4_18SM100_TMA_2SM_LOADENS4_14ComposedLayoutINS4_7SwizzleILi3ELi4ELi3EEENS4_18smem_ptr_flag_bitsILi16EEENSS_INS5_IJNSA_ILi8EEESG_EEENS5_IJSG_SC_EEEEEEEvNS4_8identityES10_S1A_vS1B_EENS_8epilogue10collective18CollectiveEpilogueINS1D_23Sm100TmaWarpSpecializedILi3ELi2ELi32ELb1ELb0EEEJNS5_IJNSA_ILi128EEESG_SG_EEENS5_IJNSS_IS1I_SC_EENSS_INSA_ILi32EEESC_EEEEESI_SJ_SI_SJ_NS1D_6fusion15FusionCallbacksIS1H_NS1O_17LinearCombinationISI_fSI_fLNS_15FloatRoundStyleE2EEES1J_S1N_JEEENS4_5SM1004TMEM4LOAD26SM100_TMEM_LOAD_32dp32b32xENS4_13SM90_TMA_LOADENS11_INS12_ILi2ELi4ELi3EEES15_NSS_INS5_IJS16_S1L_EEENS5_IJS1L_SC_EEEEEEENS4_39AutoVectorizingCopyWithAssumedAlignmentILi128EEENS4_14SM90_TMA_STOREES23_S25_S25_EEEvvEEEEvNT_6ParamsE,(.L_x_194 - _ZN7cutlass13device_kernelINS_4gemm6kernel13GemmUniversalIN4cute5tupleIJiiiiEEENS1_10collective13CollectiveMmaINS1_35MainloopSm100TmaUmmaWarpSpecializedILi10ELi2ELi4ENS5_IJNS4_1CILi2EEENSA_ILi1EEESC_EEEEENS5_IJNSA_ILi256EEENSA_ILi64EEESG_EEENS_10bfloat16_tENS5_IJlSC_lEEESI_SJ_NS4_8TiledMMAINS4_8MMA_AtomIJNS4_26SM100_MMA_F16BF16_2x1SM_SSISI_SI_fLi256ELi64ELNS4_4UMMA5MajorE0ELSO_0ELNSN_7ScaleInE0ELSP_0EEEEEENS4_6LayoutINS5_IJSC_SC_SC_EEENS5_IJNSA_ILi0EEESU_SU_EEEEENS5_IJNS4_10UnderscoreESX_SX_EEEEENS4_18SM100_TMA_2SM_LOADENS4_14ComposedLayoutINS4_7SwizzleILi3ELi4ELi3EEENS4_18smem_ptr_flag_bitsILi16EEENSS_INS5_IJNSA_ILi8EEESG_EEENS5_IJSG_SC_EEEEEEEvNS4_8identityES10_S1A_vS1B_EENS_8epilogue10collective18CollectiveEpilogueINS1D_23Sm100TmaWarpSpecializedILi3ELi2ELi32ELb1ELb0EEEJNS5_IJNSA_ILi128EEESG_SG_EEENS5_IJNSS_IS1I_SC_EENSS_INSA_ILi32EEESC_EEEEESI_SJ_SI_SJ_NS1D_6fusion15FusionCallbacksIS1H_NS1O_17LinearCombinationISI_fSI_fLNS_15FloatRoundStyleE2EEES1J_S1N_JEEENS4_5SM1004TMEM4LOAD26SM100_TMEM_LOAD_32dp32b32xENS4_13SM90_TMA_LOADENS11_INS12_ILi2ELi4ELi3EEES15_NSS_INS5_IJS16_S1L_EEENS5_IJS1L_SC_EEEEEEENS4_39AutoVectorizingCopyWithAssumedAlignmentILi128EEENS4_14SM90_TMA_STOREES23_S25_S25_EEEvvEEEEvNT_6ParamsE)
        .other          _ZN7cutlass13device_kernelINS_4gemm6kernel13GemmUniversalIN4cute5tupleIJiiiiEEENS1_10collective13CollectiveMmaINS1_35MainloopSm100TmaUmmaWarpSpecializedILi10ELi2ELi4ENS5_IJNS4_1CILi2EEENSA_ILi1EEESC_EEEEENS5_IJNSA_ILi256EEENSA_ILi64EEESG_EEENS_10bfloat16_tENS5_IJlSC_lEEESI_SJ_NS4_8TiledMMAINS4_8MMA_AtomIJNS4_26SM100_MMA_F16BF16_2x1SM_SSISI_SI_fLi256ELi64ELNS4_4UMMA5MajorE0ELSO_0ELNSN_7ScaleInE0ELSP_0EEEEEENS4_6LayoutINS5_IJSC_SC_SC_EEENS5_IJNSA_ILi0EEESU_SU_EEEEENS5_IJNS4_10UnderscoreESX_SX_EEEEENS4_18SM100_TMA_2SM_LOADENS4_14ComposedLayoutINS4_7SwizzleILi3ELi4ELi3EEENS4_18smem_ptr_flag_bitsILi16EEENSS_INS5_IJNSA_ILi8EEESG_EEENS5_IJSG_SC_EEEEEEEvNS4_8identityES10_S1A_vS1B_EENS_8epilogue10collective18CollectiveEpilogueINS1D_23Sm100TmaWarpSpecializedILi3ELi2ELi32ELb1ELb0EEEJNS5_IJNSA_ILi128EEESG_SG_EEENS5_IJNSS_IS1I_SC_EENSS_INSA_ILi32EEESC_EEEEESI_SJ_SI_SJ_NS1D_6fusion15FusionCallbacksIS1H_NS1O_17LinearCombinationISI_fSI_fLNS_15FloatRoundStyleE2EEES1J_S1N_JEEENS4_5SM1004TMEM4LOAD26SM100_TMEM_LOAD_32dp32b32xENS4_13SM90_TMA_LOADENS11_INS12_ILi2ELi4ELi3EEES15_NSS_INS5_IJS16_S1L_EEENS5_IJS1L_SC_EEEEEEENS4_39AutoVectorizingCopyWithAssumedAlignmentILi128EEENS4_14SM90_TMA_STOREES23_S25_S25_EEEvvEEEEvNT_6ParamsE,@"STO_CUDA_ENTRY STV_DEFAULT"
_ZN7cutlass13device_kernelINS_4gemm6kernel13GemmUniversalIN4cute5tupleIJiiiiEEENS1_10collective13CollectiveMmaINS1_35MainloopSm100TmaUmmaWarpSpecializedILi10ELi2ELi4ENS5_IJNS4_1CILi2EEENSA_ILi1EEESC_EEEEENS5_IJNSA_ILi256EEENSA_ILi64EEESG_EEENS_10bfloat16_tENS5_IJlSC_lEEESI_SJ_NS4_8TiledMMAINS4_8MMA_AtomIJNS4_26SM100_MMA_F16BF16_2x1SM_SSISI_SI_fLi256ELi64ELNS4_4UMMA5MajorE0ELSO_0ELNSN_7ScaleInE0ELSP_0EEEEEENS4_6LayoutINS5_IJSC_SC_SC_EEENS5_IJNSA_ILi0EEESU_SU_EEEEENS5_IJNS4_10UnderscoreESX_SX_EEEEENS4_18SM100_TMA_2SM_LOADENS4_14ComposedLayoutINS4_7SwizzleILi3ELi4ELi3EEENS4_18smem_ptr_flag_bitsILi16EEENSS_INS5_IJNSA_ILi8EEESG_EEENS5_IJSG_SC_EEEEEEEvNS4_8identityES10_S1A_vS1B_EENS_8epilogue10collective18CollectiveEpilogueINS1D_23Sm100TmaWarpSpecializedILi3ELi2ELi32ELb1ELb0EEEJNS5_IJNSA_ILi128EEESG_SG_EEENS5_IJNSS_IS1I_SC_EENSS_INSA_ILi32EEESC_EEEEESI_SJ_SI_SJ_NS1D_6fusion15FusionCallbacksIS1H_NS1O_17LinearCombinationISI_fSI_fLNS_15FloatRoundStyleE2EEES1J_S1N_JEEENS4_5SM1004TMEM4LOAD26SM100_TMEM_LOAD_32dp32b32xENS4_13SM90_TMA_LOADENS11_INS12_ILi2ELi4ELi3EEES15_NSS_INS5_IJS16_S1L_EEENS5_IJS1L_SC_EEEEEEENS4_39AutoVectorizingCopyWithAssumedAlignmentILi128EEENS4_14SM90_TMA_STOREES23_S25_S25_EEEvvEEEEvNT_6ParamsE:
[----:B------:R-:W1:Y:S01]  /*0000*/  LDC R1, c[0x0][0x37c] ;  /* 0x0000df00ff017b82 */ /* 0x000e620000000800 */
[----:B------:R-:W2:Y:S01]  /*0010*/  S2R R97, SR_TID.X ;  /* 0x0000000000617919 */ /* 0x000ea20000002100 */
[----:B------:R-:W3:Y:S06]  /*0020*/  LDCU.64 UR6, c[0x0][0x890] ;  /* 0x00011200ff0677ac */ /* 0x000eec0008000a00 */
[----:B------:R-:W4:Y:S01]  /*0030*/  S2UR UR37, SR_CgaCtaId ;  /* 0x00000000002579c3 */ /* 0x000f220000008800 */
[----:B------:R-:W-:Y:S02]  /*0040*/  PRMT R92, RZ, 0x7610, R92 ;  /* 0x00007610ff5c7816 */ /* 0x000fe4000000005c */
[----:B------:R-:W-:Y:S01]  /*0050*/  ELECT P1, URZ, PT ;  /* 0x0000000000ff782f */ /* 0x000fe20003820000 */
[----:B------:R-:W1:Y:S01]  /*0060*/  LDCU.64 UR46, c[0x0][0x358] ;  /* 0x00006b00ff2e77ac */ /* 0x000e620008000a00 */
[----:B---3--:R-:W-:-:S04]  /*0070*/  UISETP.NE.U32.AND UP0, UPT, UR6, URZ, UPT ;  /* 0x000000ff0600728c */ /* 0x008fc8000bf05070 */
[----:B------:R-:W-:Y:S02]  /*0080*/  UISETP.NE.AND.EX UP0, UPT, UR7, URZ, UPT, UP0 ;  /* 0x000000ff0700728c */ /* 0x000fe4000bf05300 */
[----:B----4-:R-:W-:Y:S02]  /*0090*/  ULOP3.LUT UR5, UR37, 0x1, URZ, 0xc0, !UPT ;  /* 0x0000000125057892 */ /* 0x010fe4000f8ec0ff */
[----:B------:R-:W-:Y:S01]  /*00a0*/  ULOP3.LUT UR4, UR37, 0x1, URZ, 0x3c, !UPT ;  /* 0x0000000125047892 */ /* 0x000fe2000f8e3cff */
[----:B--2---:R-:W-:-:S05]  /*00b0*/  SHF.R.U32.HI R96, RZ, 0x5, R97 ;  /* 0x00000005ff607819 */ /* 0x004fca0000011661 */
[----:B------:R-:W2:Y:S02]  /*00c0*/  SHFL.IDX PT, R0, R96, RZ, 0x1f ;  /* 0x00001fff60007589 */ /* 0x000ea400000e0000 */
[----:B--2---:R-:W-:Y:S01]  /*00d0*/  R2UR UR10, R0 ;  /* 0x00000000000a72ca */ /* 0x004fe200000e0000 */
[----:B-1----:R-:W-:-:S14]  /*00e0*/  BRA.U UP0, `(.L_x_0) ;  /* 0x00000001002c7547 */ /* 0x002fdc000b800000 */
[----:B------:R-:W1:Y:S02]  /*00f0*/  LDCU.64 UR8, c[0x0][0x888] ;  /* 0x00011100ff0877ac */ /* 0x000e640008000a00 */
[----:B-1----:R-:W-:-:S04]  /*0100*/  UISETP.NE.U32.AND UP0, UPT, UR8, URZ, UPT ;  /* 0x000000ff0800728c */ /* 0x002fc8000bf05070 */
[----:B------:R-:W-:-:S09]  /*0110*/  UISETP.NE.AND.EX UP0, UPT, UR9, URZ, UPT, UP0 ;  /* 0x000000ff0900728c */ /* 0x000fd2000bf05300 */
[----:B------:R-:W-:Y:S05]  /*0120*/  BRA.U !UP0, `(.L_x_1) ;  /* 0x0000000108107547 */ /* 0x000fea000b800000 */
[----:B------:R-:W1:Y:S02]  /*0130*/  LDC.64 R2, c[0x0][0x888] ;  /* 0x00022200ff027b82 */ /* 0x000e640000000a00 */
[----:B-1----:R1:W5:Y:S01]  /*0140*/  LDG.E R49, desc[UR46][R2.64] ;  /* 0x0000002e02317981 */ /* 0x002362000c1e1900 */
[----:B------:R-:W-:Y:S01]  /*0150*/  HFMA2 R92, -RZ, RZ, 0, 5.9604644775390625e-08 ;  /* 0x00000001ff5c7431 */ /* 0x000fe200000001ff */
[----:B------:R-:W-:Y:S05]  /*0160*/  BRA `(.L_x_0) ;  /* 0x00000000000c7947 */ /* 0x000fea0003800000 */
.L_x_1:
[----:B------:R-:W1:Y:S01]  /*0170*/  LDCU UR8, c[0x0][0x880] ;  /* 0x00011000ff0877ac */ /* 0x000e620008000800 */
[----:B------:R-:W-:Y:S01]  /*0180*/  HFMA2 R92, -RZ, RZ, 0, 5.9604644775390625e-08 ;  /* 0x00000001ff5c7431 */ /* 0x000fe200000001ff */
[----:B-1----:R-:W-:-:S07]  /*0190*/  MOV R49, UR8 ;  /* 0x0000000800317c02 */ /* 0x002fce0008000f00 */
.L_x_0:
[----:B------:R-:W2:Y:S02]  /*01a0*/  LDCU.64 UR8, c[0x0][0x8b0] ;  /* 0x00011600ff0877ac */ /* 0x000ea40008000a00 */
[----:B--2---:R-:W-:-:S04]  /*01b0*/  UISETP.NE.U32.AND UP0, UPT, UR8, URZ, UPT ;  /* 0x000000ff0800728c */ /* 0x004fc8000bf05070 */
[----:B------:R-:W-:-:S09]  /*01c0*/  UISETP.NE.AND.EX UP0, UPT, UR9, URZ, UPT, UP0 ;  /* 0x000000ff0900728c */ /* 0x000fd2000bf05300 */
[----:B------:R-:W-:Y:S05]  /*01d0*/  BRA.U UP0, `(.L_x_2) ;  /* 0x0000000100247547 */ /* 0x000fea000b800000 */
[----:B------:R-:W2:Y:S02]  /*01e0*/  LDCU.64 UR8, c[0x0][0x8a8] ;  /* 0x00011500ff0877ac */ /* 0x000ea40008000a00 */
[----:B--2---:R-:W-:-:S04]  /*01f0*/  UISETP.NE.U32.AND UP0, UPT, UR8, URZ, UPT ;  /* 0x000000ff0800728c */ /* 0x004fc8000bf05070 */
[----:B------:R-:W-:-:S09]  /*0200*/  UISETP.NE.AND.EX UP0, UPT, UR9, URZ, UPT, UP0 ;  /* 0x000000ff0900728c */ /* 0x000fd2000bf05300 */
[----:B------:R-:W-:Y:S05]  /*0210*/  BRA.U !UP0, `(.L_x_3) ;  /* 0x00000001080c7547 */ /* 0x000fea000b800000 */
[----:B-1----:R-:W1:Y:S02]  /*0220*/  LDC.64 R2, c[0x0][0x8a8] ;  /* 0x00022a00ff027b82 */ /* 0x002e640000000a00 */
[----:B-1----:R2:W5:Y:S01]  /*0230*/  LDG.E R47, desc[UR46][R2.64] ;  /* 0x0000002e022f7981 */ /* 0x002562000c1e1900 */
[----:B------:R-:W-:Y:S05]  /*0240*/  BRA `(.L_x_2) ;  /* 0x0000000000087947 */ /* 0x000fea0003800000 */
.L_x_3:
[----:B------:R-:W2:Y:S02]  /*0250*/  LDCU UR8, c[0x0][0x8a0] ;  /* 0x00011400ff0877ac */ /* 0x000ea40008000800 */
[----:B--2---:R-:W-:Y:S02]  /*0260*/  MOV R47, UR8 ;  /* 0x00000008002f7c02 */ /* 0x004fe40008000f00 */
.L_x_2:
[----:B------:R-:W-:Y:S01]  /*0270*/  IMAD.U32 R0, RZ, RZ, UR10 ;  /* 0x0000000aff007e24 */ /* 0x000fe2000f8e00ff */
[----:B------:R-:W-:Y:S04]  /*0280*/  BSSY.RECONVERGENT B0, `(.L_x_4) ;  /* 0x000000c000007945 */ /* 0x000fe80003800200 */
[C---:B------:R-:W-:Y:S02]  /*0290*/  ISETP.NE.OR P2, PT, R0.reuse, 0x1, !P1 ;  /* 0x000000010000780c */ /* 0x040fe40004f45670 */
[----:B------:R-:W-:-:S11]  /*02a0*/  ISETP.NE.OR P0, PT, R0, 0x3, !P1 ;  /* 0x000000030000780c */ /* 0x000fd60004f05670 */
[----:B------:R-:W-:Y:S05]  /*02b0*/  @P2 BRA `(.L_x_5) ;  /* 0x0000000000202947 */ /* 0x000fea0003800000 */
[----:B------:R-:W3:Y:S02]  /*02c0*/  LDCU.64 UR8, c[0x0][0x348] ;  /* 0x00006900ff0877ac */ /* 0x000ee40008000a00 */
[----:B---3--:R-:W-:Y:S02]  /*02d0*/  UIADD3 UR12, UP1, UPT, UR8, 0x80, URZ ;  /* 0x00000080080c7890 */ /* 0x008fe4000ff3e0ff */
[----:B------:R-:W-:Y:S02]  /*02e0*/  UIADD3 UR8, UP0, UPT, UR8, 0x180, URZ ;  /* 0x0000018008087890 */ /* 0x000fe4000ff1e0ff */
[----:B------:R-:W-:Y:S02]  /*02f0*/  UIADD3.X UR13, UPT, UPT, URZ, UR9, URZ, UP1, !UPT ;  /* 0x00000009ff0d7290 */ /* 0x000fe40008ffe4ff */
[----:B------:R-:W-:-:S07]  /*0300*/  UIADD3.X UR9, UPT, UPT, URZ, UR9, URZ, UP0, !UPT ;  /* 0x00000009ff097290 */ /* 0x000fce00087fe4ff */
[----:B------:R3:W-:Y:S02]  /*0310*/  UTMACCTL.PF [UR12] ;  /* 0x000000000c0079b9 */ /* 0x0007e40008040000 */
[----:B------:R3:W-:Y:S02]  /*0320*/  UTMACCTL.PF [UR8] ;  /* 0x00000000080079b9 */ /* 0x0007e40008040000 */
[----:B---3--:R-:W-:Y:S01]  /*0330*/  NOP ;  /* 0x0000000000007918 */ /* 0x008fe20000000000 */
.L_x_5:
[----:B------:R-:W-:Y:S05]  /*0340*/  BSYNC.RECONVERGENT B0 ;  /* 0x0000000000007941 */ /* 0x000fea0003800200 */
.L_x_4:
[----:B------:R-:W-:Y:S04]  /*0350*/  BSSY.RECONVERGENT B0, `(.L_x_6) ;  /* 0x000000a000007945 */ /* 0x000fe80003800200 */
        /* <DEDUP_REMOVED lines=9> */
.L_x_7:
[----:B------:R-:W-:Y:S05]  /*03f0*/  BSYNC.RECONVERGENT B0 ;  /* 0x0000000000007941 */ /* 0x000fea0003800200 */
.L_x_6:
[----:B------:R-:W3:Y:S01]  /*0400*/  LDCU.64 UR8, c[0x0][0x888] ;  /* 0x00011100ff0877ac */ /* 0x000ee20008000a00 */
[----:B------:R-:W-:Y:S02]  /*0410*/  UISETP.EQ.U32.AND UP1, UPT, UR6, URZ, UPT ;  /* 0x000000ff0600728c */ /* 0x000fe4000bf22070 */
[----:B------:R-:W-:Y:S02]  /*0420*/  UPLOP3.LUT UP5, UPT, UPT, UPT, UPT, 0x80, 0x8 ;  /* 0x000000000008789c */ /* 0x000fe40003faf070 */
[----:B---3--:R-:W-:-:S04]  /*0430*/  UISETP.NE.U32.AND UP0, UPT, UR8, URZ, UPT ;  /* 0x000000ff0800728c */ /* 0x008fc8000bf05070 */
[----:B------:R-:W-:-:S04]  /*0440*/  UISETP.NE.AND.EX UP0, UPT, UR9, URZ, UPT, UP0 ;  /* 0x000000ff0900728c */ /* 0x000fc8000bf05300 */
[----:B------:R-:W-:-:S04]  /*0450*/  UISETP.EQ.OR.EX UP2, UPT, UR7, URZ, !UP0, UP1 ;  /* 0x000000ff0700728c */ /* 0x000fc8000c742710 */
[----:B------:R-:W-:-:S05]  /*0460*/  UP2UR UR53, UPR, URZ, 0x4 ;  /* 0x00000004ff357883 */ /* 0x000fca0008000000 */
[----:B------:R-:W-:Y:S07]  /*0470*/  BRA.U !UP2, `(.L_x_8) ;  /* 0x000000010a207547 */ /* 0x000fee000b800000 */
[----:B------:R-:W-:Y:S01]  /*0480*/  UISETP.NE.U32.AND UP2, UPT, UR6, URZ, UPT ;  /* 0x000000ff0600728c */ /* 0x000fe2000bf45070 */
[----:B-----5:R-:W-:Y:S01]  /*0490*/  FSETP.NEU.AND P0, PT, R49, RZ, PT ;  /* 0x000000ff3100720b */ /* 0x020fe20003f0d000 */
[----:B------:R-:W-:Y:S02]  /*04a0*/  USEL UR6, URZ, 0xffffffff, UP0 ;  /* 0xffffffffff067887 */ /* 0x000fe40008000000 */
[----:B------:R-:W-:-:S10]  /*04b0*/  UISETP.NE.AND.EX UP2, UPT, UR7, URZ, UPT, UP2 ;  /* 0x000000ff0700728c */ /* 0x000fd4000bf45320 */
[----:B------:R-:W-:Y:S01]  /*04c0*/  VOTEU.ANY UP1, P0 ;  /* 0x0000000000ff7886 */ /* 0x000fe20000020100 */
[----:B------:R-:W-:-:S04]  /*04d0*/  @!UP2 USEL UR6, URZ, 0xffffffff, UP1 ;  /* 0xffffffffff06a887 */ /* 0x000fc80008800000 */
[----:B------:R-:W-:-:S04]  /*04e0*/  ULOP3.LUT UR6, UR6, 0x1, URZ, 0xc0, !UPT ;  /* 0x0000000106067892 */ /* 0x000fc8000f8ec0ff */
[----:B------:R-:W-:-:S11]  /*04f0*/  UISETP.NE.U32.AND UP5, UPT, UR6, 0x1, UPT ;  /* 0x000000010600788c */ /* 0x000fd6000bfa5070 */
.L_x_8:
[----:B------:R-:W3:Y:S01]  /*0500*/  SHFL.IDX PT, R0, R96, RZ, 0x1f ;  /* 0x00001fff60007589 */ /* 0x000ee200000e0000 */
[----:B------:R-:W-:-:S04]  /*0510*/  UISETP.NE.AND UP1, UPT, UR10, 0x2, UPT ;  /* 0x000000020a00788c */ /* 0x000fc8000bf25270 */
[----:B------:R-:W-:Y:S02]  /*0520*/  UISETP.EQ.AND UP2, UPT, UR5, URZ, !UP1 ;  /* 0x000000ff0500728c */ /* 0x000fe4000cf42270 */
[----:B------:R-:W-:-:S04]  /*0530*/  USEL UR7, URZ, 0x1, UP1 ;  /* 0x00000001ff077887 */ /* 0x000fc80008800000 */
[----:B------:R-:W-:Y:S02]  /*0540*/  PLOP3.LUT P5, PT, P1, PT, UP2, 0x80, 0x8 ;  /* 0x000000000008781c */ /* 0x000fe40000faf028 */
[----:B---3--:R-:W-:-:S13]  /*0550*/  ISETP.NE.AND P0, PT, R0, RZ, PT ;  /* 0x000000ff0000720c */ /* 0x008fda0003f05270 */
[----:B------:R-:W-:Y:S05]  /*0560*/  @P0 BRA `(.L_x_9) ;  /* 0x0000000000800947 */ /* 0x000fea0003800000 */
[----:B------:R-:W-:Y:S01]  /*0570*/  ELECT P0, URZ, PT ;  /* 0x0000000000ff782f */ /* 0x000fe20003800000 */
[----:B------:R-:W-:-:S12]  /*0580*/  BSSY.RECONVERGENT B0, `(.L_x_9) ;  /* 0x000001e000007945 */ /* 0x000fd80003800200 */
[----:B------:R-:W-:Y:S05]  /*0590*/  @!P0 BRA `(.L_x_10) ;  /* 0x0000000000708947 */ /* 0x000fea0003800000 */
[----:B------:R-:W-:Y:S01]  /*05a0*/  UMOV UR8, 0x400 ;  /* 0x0000040000087882 */ /* 0x000fe20000000000 */
[----:B------:R-:W-:Y:S01]  /*05b0*/  UMOV UR6, 0x1 ;  /* 0x0000000100067882 */ /* 0x000fe20000000000 */
[----:B------:R-:W-:Y:S02]  /*05c0*/  ULEA UR8, UR37, UR8, 0x18 ;  /* 0x0000000825087291 */ /* 0x000fe4000f8ec0ff */
[----:B------:R-:W-:-:S04]  /*05d0*/  UIADD3 UR12, UPT, UPT, -UR6, 0x100000, URZ ;  /* 0x00100000060c7890 */ /* 0x000fc8000fffe1ff */
[----:B------:R-:W-:Y:S02]  /*05e0*/  USHF.L.U32 UR13, UR12, 0xb, URZ ;  /* 0x0000000b0c0d7899 */ /* 0x000fe400080006ff */
[----:B------:R-:W-:Y:S01]  /*05f0*/  USHF.L.U32 UR12, UR12, 0x1, URZ ;  /* 0x000000010c0c7899 */ /* 0x000fe200080006ff */
[----:B------:R-:W3:Y:S11]  /*0600*/  FENCE.VIEW.ASYNC.S ;  /* 0x00000000000073c6 */ /* 0x000ef60000000000 */
[----:B---3--:R3:W4:Y:S01]  /*0610*/  SYNCS.EXCH.64 URZ, [UR8], UR12 ;  /* 0x0000000c08ff75b2 */ /* 0x0087220008000100 */
[----:B------:R3:W1:Y:S01]  /*0620*/  SYNCS.EXCH.64 URZ, [UR8+0x50], UR12 ;  /* 0x0000500c08ff75b2 */ /* 0x0006620008000100 */
        /* <DEDUP_REMOVED lines=17> */
[----:B------:R3:W1:Y:S02]  /*0740*/  SYNCS.EXCH.64 URZ, [UR8+0x98], UR12 ;  /* 0x0000980c08ff75b2 */ /* 0x0006640008000100 */
[----:B---3--:R-:W-:Y:S01]  /*0750*/  NOP ;  /* 0x0000000000007918 */ /* 0x008fe20000000000 */
.L_x_10:
[----:B------:R-:W-:Y:S05]  /*0760*/  BSYNC.RECONVERGENT B0 ;  /* 0x0000000000007941 */ /* 0x000fea0003800200 */
.L_x_9:
[----:B------:R-:W3:Y:S01]  /*0770*/  SHFL.IDX PT, R0, R96, RZ, 0x1f ;  /* 0x00001fff60007589 */ /* 0x000ee200000e0000 */
[----:B------:R-:W-:Y:S01]  /*0780*/  NOP ;  /* 0x0000000000007918 */ /* 0x000fe20000000000 */
[----:B---3--:R-:W-:-:S13]  /*0790*/  ISETP.NE.AND P0, PT, R0, 0x1, PT ;  /* 0x000000010000780c */ /* 0x008fda0003f05270 */
[----:B------:R-:W-:Y:S05]  /*07a0*/  @P0 BRA `(.L_x_11) ;  /* 0x00000000004c0947 */ /* 0x000fea0003800000 */
[----:B------:R-:W-:Y:S01]  /*07b0*/  UMOV UR9, 0x400 ;  /* 0x0000040000097882 */ /* 0x000fe20000000000 */
[----:B------:R-:W-:Y:S01]  /*07c0*/  UMOV UR8, 0x20 ;  /* 0x0000002000087882 */ /* 0x000fe20000000000 */
[----:B------:R-:W-:Y:S01]  /*07d0*/  UMOV UR6, 0x80 ;  /* 0x0000008000067882 */ /* 0x000fe20000000000 */
[----:B------:R-:W-:Y:S02]  /*07e0*/  ULEA UR9, UR37, UR9, 0x18 ;  /* 0x0000000925097291 */ /* 0x000fe4000f8ec0ff */
[----:B------:R-:W-:-:S04]  /*07f0*/  UIADD3 UR12, UPT, UPT, -UR8, 0x100000, URZ ;  /* 0x00100000080c7890 */ /* 0x000fc8000fffe1ff */
[----:B------:R-:W-:Y:S02]  /*0800*/  USHF.L.U32 UR13, UR12, 0xb, URZ ;  /* 0x0000000b0c0d7899 */ /* 0x000fe400080006ff */
[----:B------:R-:W-:Y:S02]  /*0810*/  USHF.L.U32 UR12, UR12, 0x1, URZ ;  /* 0x000000010c0c7899 */ /* 0x000fe400080006ff */
[----:B------:R-:W-:-:S04]  /*0820*/  UIADD3 UR14, UPT, UPT, -UR6, 0x100000, URZ ;  /* 0x00100000060e7890 */ /* 0x000fc8000fffe1ff */
[----:B------:R-:W-:Y:S02]  /*0830*/  USHF.L.U32 UR15, UR14, 0xb, URZ ;  /* 0x0000000b0e0f7899 */ /* 0x000fe400080006ff */
[----:B------:R-:W-:Y:S01]  /*0840*/  USHF.L.U32 UR14, UR14, 0x1, URZ ;  /* 0x000000010e0e7899 */ /* 0x000fe200080006ff */
[----:B------:R-:W-:Y:S01]  /*0850*/  ELECT P0, URZ, PT ;  /* 0x0000000000ff782f */ /* 0x000fe20003800000 */
[----:B------:R-:W3:Y:S02]  /*0860*/  FENCE.VIEW.ASYNC.S ;  /* 0x00000000000073c6 */ /* 0x000ee40000000000 */
[----:B---3--:R3:W1:Y:S08]  /*0870*/  SYNCS.EXCH.64 URZ, [UR9+0xa0], UR12 ;  /* 0x0000a00c09ff75b2 */ /* 0x0086700008000100 */
[----:B------:R3:W1:Y:S01]  /*0880*/  SYNCS.EXCH.64 URZ, [UR9+0xb8], UR14 ;  /* 0x0000b80e09ff75b2 */ /* 0x0006620008000100 */
[----:B------:R3:W1:Y:S01]  /*0890*/  SYNCS.EXCH.64 URZ, [UR9+0xa8], UR12 ;  /* 0x0000a80c09ff75b2 */ /* 0x0006620008000100 */
[----:B------:R3:W1:Y:S01]  /*08a0*/  SYNCS.EXCH.64 URZ, [UR9+0xc0], UR14 ;  /* 0x0000c00e09ff75b2 */ /* 0x0006620008000100 */
[----:B------:R3:W1:Y:S01]  /*08b0*/  SYNCS.EXCH.64 URZ, [UR9+0xb0], UR12 ;  /* 0x0000b00c09ff75b2 */ /* 0x0006620008000100 */
[----:B------:R3:W1:Y:S01]  /*08c0*/  SYNCS.EXCH.64 URZ, [UR9+0xc8], UR14 ;  /* 0x0000c80e09ff75b2 */ /* 0x0006620008000100 */
[----:B------:R-:W-:Y:S01]  /*08d0*/  NOP ;  /* 0x0000000000007918 */ /* 0x000fe20000000000 */
.L_x_11:
[----:B------:R-:W2:Y:S01]  /*08e0*/  SHFL.IDX PT, R0, R96, RZ, 0x1f ;  /* 0x00001fff60007589 */ /* 0x000ea200000e0000 */
[----:B------:R-:W-:Y:S01]  /*08f0*/  NOP ;  /* 0x0000000000007918 */ /* 0x000fe20000000000 */
[----:B--2---:R-:W-:-:S13]  /*0900*/  ISETP.NE.AND P0, PT, R0, 0x3, PT ;  /* 0x000000030000780c */ /* 0x004fda0003f05270 */
[----:B------:R-:W-:Y:S05]  /*0910*/  @P0 BRA `(.L_x_12) ;  /* 0x00000000002c0947 */ /* 0x000fea0003800000 */
[----:B------:R-:W-:Y:S01]  /*0920*/  UMOV UR8, 0x400 ;  /* 0x0000040000087882 */ /* 0x000fe20000000000 */
[----:B------:R-:W-:Y:S01]  /*0930*/  UMOV UR6, 0x20 ;  /* 0x0000002000067882 */ /* 0x000fe20000000000 */
[----:B------:R-:W-:Y:S02]  /*0940*/  ULEA UR8, UR37, UR8, 0x18 ;  /* 0x0000000825087291 */ /* 0x000fe4000f8ec0ff */
[----:B---3--:R-:W-:-:S04]  /*0950*/  UIADD3 UR12, UPT, UPT, -UR6, 0x100000, URZ ;  /* 0x00100000060c7890 */ /* 0x008fc8000fffe1ff */
[----:B------:R-:W-:Y:S02]  /*0960*/  USHF.L.U32 UR13, UR12, 0xb, URZ ;  /* 0x0000000b0c0d7899 */ /* 0x000fe400080006ff */
[----:B------:R-:W-:Y:S01]  /*0970*/  USHF.L.U32 UR12, UR12, 0x1, URZ ;  /* 0x000000010c0c7899 */ /* 0x000fe200080006ff */
[----:B------:R-:W-:Y:S01]  /*0980*/  ELECT P0, URZ, PT ;  /* 0x0000000000ff782f */ /* 0x000fe20003800000 */
[----:B------:R-:W2:Y:S10]  /*0990*/  FENCE.VIEW.ASYNC.S ;  /* 0x00000000000073c6 */ /* 0x000eb40000000000 */
[----:B--2---:R2:W3:Y:S01]  /*09a0*/  SYNCS.EXCH.64 URZ, [UR8+0xd0], UR12 ;  /* 0x0000d00c08ff75b2 */ /* 0x0044e20008000100 */
[----:B------:R2:W1:Y:S01]  /*09b0*/  SYNCS.EXCH.64 URZ, [UR8+0xd8], UR12 ;  /* 0x0000d80c08ff75b2 */ /* 0x0004620008000100 */
[----:B------:R-:W-:Y:S01]  /*09c0*/  NOP ;  /* 0x0000000000007918 */ /* 0x000fe20000000000 */
.L_x_12:
[----:B------:R-:W4:Y:S01]  /*09d0*/  SHFL.IDX PT, R0, R96, RZ, 0x1f ;  /* 0x00001fff60007589 */ /* 0x000f2200000e0000 */
[----:B------:R-:W-:Y:S01]  /*09e0*/  NOP ;  /* 0x0000000000007918 */ /* 0x000fe20000000000 */
[----:B----4-:R-:W-:-:S13]  /*09f0*/  ISETP.NE.AND P0, PT, R0, 0x4, PT ;  /* 0x000000040000780c */ /* 0x010fda0003f05270 */
[----:B------:R-:W-:Y:S05]  /*0a00*/  @P0 BRA `(.L_x_13) ;  /* 0x0000000000480947 */ /* 0x000fea0003800000 */
[----:B---3--:R-:W-:Y:S01]  /*0a10*/  UMOV UR9, 0x1e0 ;  /* 0x000001e000097882 */ /* 0x008fe20000000000 */
[----:B--2---:R-:W-:Y:S01]  /*0a20*/  UMOV UR8, 0x400 ;  /* 0x0000040000087882 */ /* 0x004fe20000000000 */
[----:B------:R-:W-:Y:S01]  /*0a30*/  USEL UR9, UR9, 0x1a0, UP5 ;  /* 0x000001a009097887 */ /* 0x000fe2000a800000 */
        /* <DEDUP_REMOVED lines=9> */
[----:B------:R-:W2:Y:S02]  /*0ad0*/  FENCE.VIEW.ASYNC.S ;  /* 0x00000000000073c6 */ /* 0x000ea40000000000 */
[----:B--2---:R4:W2:Y:S08]  /*0ae0*/  SYNCS.EXCH.64 URZ, [UR8+0xe0], UR12 ;  /* 0x0000e00c08ff75b2 */ /* 0x0048b00008000100 */
[----:B------:R4:W3:Y:S01]  /*0af0*/  SYNCS.EXCH.64 URZ, [UR8+0xf0], UR14 ;  /* 0x0000f00e08ff75b2 */ /* 0x0008e20008000100 */
[----:B------:R4:W1:Y:S01]  /*0b00*/  SYNCS.EXCH.64 URZ, [UR8+0xe8], UR12 ;  /* 0x0000e80c08ff75b2 */ /* 0x0008620008000100 */
[----:B------:R4:W1:Y:S02]  /*0b10*/  SYNCS.EXCH.64 URZ, [UR8+0xf8], UR14 ;  /* 0x0000f80e08ff75b2 */ /* 0x0008640008000100 */
[----:B----4-:R-:W-:Y:S01]  /*0b20*/  NOP ;  /* 0x0000000000007918 */ /* 0x010fe20000000000 */
.L_x_13:
[----:B------:R-:W4:Y:S01]  /*0b30*/  SHFL.IDX PT, R0, R96, RZ, 0x1f ;  /* 0x00001fff60007589 */ /* 0x000f2200000e0000 */
[----:B------:R-:W-:Y:S01]  /*0b40*/  NOP ;  /* 0x0000000000007918 */ /* 0x000fe20000000000 */
[----:B----4-:R-:W-:-:S13]  /*0b50*/  ISETP.NE.AND P0, PT, R0, 0x5, PT ;  /* 0x000000050000780c */ /* 0x010fda0003f05270 */
[----:B------:R-:W-:Y:S05]  /*0b60*/  @P0 BRA `(.L_x_14) ;  /* 0x0000000000540947 */ /* 0x000fea0003800000 */
[----:B---3--:R-:W-:Y:S01]  /*0b70*/  UMOV UR9, 0x400 ;  /* 0x0000040000097882 */ /* 0x008fe20000000000 */
[----:B--2---:R-:W-:Y:S01]  /*0b80*/  UMOV UR8, 0x1 ;  /* 0x0000000100087882 */ /* 0x004fe20000000000 */
        /* <DEDUP_REMOVED lines=13> */
[----:B------:R4:W1:Y:S01]  /*0c60*/  SYNCS.EXCH.64 URZ, [UR9+0x128], UR14 ;  /* 0x0001280e09ff75b2 */ /* 0x0008620008000100 */
[----:B------:R4:W1:Y:S01]  /*0c70*/  SYNCS.EXCH.64 URZ, [UR9+0x110], UR12 ;  /* 0x0001100c09ff75b2 */ /* 0x0008620008000100 */
[----:B------:R4:W1:Y:S01]  /*0c80*/  SYNCS.EXCH.64 URZ, [UR9+0x130], UR14 ;  /* 0x0001300e09ff75b2 */ /* 0x0008620008000100 */
[----:B------:R4:W1:Y:S01]  /*0c90*/  SYNCS.EXCH.64 URZ, [UR9+0x118], UR12 ;  /* 0x0001180c09ff75b2 */ /* 0x0008620008000100 */
[----:B------:R4:W1:Y:S02]  /*0ca0*/  SYNCS.EXCH.64 URZ, [UR9+0x138], UR14 ;  /* 0x0001380e09ff75b2 */ /* 0x0008640008000100 */
[----:B----4-:R-:W-:Y:S01]  /*0cb0*/  NOP ;  /* 0x0000000000007918 */ /* 0x010fe20000000000 */
.L_x_14:
[----:B------:R-:W4:Y:S01]  /*0cc0*/  SHFL.IDX PT, R0, R96, RZ, 0x1f ;  /* 0x00001fff60007589 */ /* 0x000f2200000e0000 */
[----:B------:R-:W-:Y:S01]  /*0cd0*/  ISETP.NE.OR P1, PT, RZ, UR10, !P1 ;  /* 0x0000000aff007c0c */ /* 0x000fe2000cf25670 */
[----:B------:R-:W-:Y:S01]  /*0ce0*/  NOP ;  /* 0x0000000000007918 */ /* 0x000fe20000000000 */
[----:B----4-:R-:W-:-:S13]  /*0cf0*/  ISETP.NE.AND P0, PT, R0, 0x3, PT ;  /* 0x000000030000780c */ /* 0x010fda0003f05270 */
[----:B------:R-:W-:Y:S05]  /*0d00*/  @P0 BRA `(.L_x_15) ;  /* 0x0000000000340947 */ /* 0x000fea0003800000 */
[----:B--2---:R-:W-:Y:S01]  /*0d10*/  UMOV UR8, 0x400 ;  /* 0x0000040000087882 */ /* 0x004fe20000000000 */
[----:B------:R-:W-:Y:S01]  /*0d20*/  UMOV UR6, 0x20 ;  /* 0x0000002000067882 */ /* 0x000fe20000000000 */
[----:B------:R-:W-:Y:S02]  /*0d30*/  ULEA UR8, UR37, UR8, 0x18 ;  /* 0x0000000825087291 */ /* 0x000fe4000f8ec0ff */
[----:B---3--:R-:W-:-:S04]  /*0d40*/  UIADD3 UR12, UPT, UPT, -UR6, 0x100000, URZ ;  /* 0x00100000060c7890 */ /* 0x008fc8000fffe1ff */
[----:B------:R-:W-:Y:S02]  /*0d50*/  USHF.L.U32 UR13, UR12, 0xb, URZ ;  /* 0x0000000b0c0d7899 */ /* 0x000fe400080006ff */
[----:B------:R-:W-:Y:S01]  /*0d60*/  USHF.L.U32 UR12, UR12, 0x1, URZ ;  /* 0x000000010c0c7899 */ /* 0x000fe200080006ff */
[----:B------:R-:W-:Y:S01]  /*0d70*/  ELECT P0, URZ, PT ;  /* 0x0000000000ff782f */ /* 0x000fe20003800000 */
[----:B------:R-:W2:Y:S10]  /*0d80*/  FENCE.VIEW.ASYNC.S ;  /* 0x00000000000073c6 */ /* 0x000eb40000000000 */
[----:B--2---:R4:W2:Y:S01]  /*0d90*/  SYNCS.EXCH.64 URZ, [UR8+0x140], UR12 ;  /* 0x0001400c08ff75b2 */ /* 0x0048a20008000100 */
[----:B------:R4:W3:Y:S01]  /*0da0*/  SYNCS.EXCH.64 URZ, [UR8+0x150], UR12 ;  /* 0x0001500c08ff75b2 */ /* 0x0008e20008000100 */
[----:B------:R4:W1:Y:S01]  /*0db0*/  SYNCS.EXCH.64 URZ, [UR8+0x148], UR12 ;  /* 0x0001480c08ff75b2 */ /* 0x0008620008000100 */
[----:B------:R4:W1:Y:S02]  /*0dc0*/  SYNCS.EXCH.64 URZ, [UR8+0x158], UR12 ;  /* 0x0001580c08ff75b2 */ /* 0x0008640008000100 */
[----:B----4-:R-:W-:Y:S01]  /*0dd0*/  NOP ;  /* 0x0000000000007918 */ /* 0x010fe20000000000 */
.L_x_15:
[----:B------:R-:W-:Y:S01]  /*0de0*/  VOTEU.ALL UP1, P1 ;  /* 0x0000000000ff7886 */ /* 0x000fe20000820000 */
[----:B--2---:R-:W2:Y:S01]  /*0df0*/  LDCU UR8, c[0x0][0x36c] ;  /* 0x00006d80ff0877ac */ /* 0x004ea20008000800 */
[----:B------:R-:W-:Y:S01]  /*0e00*/  NOP ;  /* 0x0000000000007918 */ /* 0x000fe20000000000 */
[----:B------:R-:W-:Y:S01]  /*0e10*/  LOP3.LUT R10, R97, 0x1f, RZ, 0xc0, !PT ;  /* 0x0000001f610a7812 */ /* 0x000fe200078ec0ff */
[----:B---3--:R-:W-:Y:S01]  /*0e20*/  UMOV UR12, 0x20 ;  /* 0x00000020000c7882 */ /* 0x008fe20000000000 */
[----:B------:R-:W-:Y:S01]  /*0e30*/  @!UP1 UMOV UR6, 0x400 ;  /* 0x0000040000069882 */ /* 0x000fe20000000000 */
[----:B------:R-:W-:-:S04]  /*0e40*/  @!UP1 UIADD3 UR12, UPT, UPT, -UR12, 0x100000, URZ ;  /* 0x001000000c0c9890 */ /* 0x000fc8000fffe1ff */
[----:B------:R-:W-:Y:S02]  /*0e50*/  @!UP1 USHF.L.U32 UR13, UR12, 0xb, URZ ;  /* 0x0000000b0c0d9899 */ /* 0x000fe400080006ff */
[----:B------:R-:W-:Y:S02]  /*0e60*/  @!UP1 USHF.L.U32 UR12, UR12, 0x1, URZ ;  /* 0x000000010c0c9899 */ /* 0x000fe400080006ff */
[----:B------:R-:W-:Y:S01]  /*0e70*/  @!UP1 ULEA UR6, UR37, UR6, 0x18 ;  /* 0x0000000625069291 */ /* 0x000fe2000f8ec0ff */
[----:B------:R-:W-:Y:S01]  /*0e80*/  VOTEU.ALL UP1, P1 ;  /* 0x0000000000ff7886 */ /* 0x000fe20000820000 */
[----:B------:R-:W-:Y:S01]  /*0e90*/  UISETP.NE.AND UP4, UPT, UR10, URZ, UPT ;  /* 0x000000ff0a00728c */ /* 0x000fe2000bf85270 */
[----:B------:R-:W3:Y:S09]  /*0ea0*/  FENCE.VIEW.ASYNC.S ;  /* 0x00000000000073c6 */ /* 0x000ef20000000000 */
[----:B---3--:R3:W4:Y:S01]  /*0eb0*/  @!UP1 SYNCS.EXCH.64 URZ, [UR6+0x160], UR12 ;  /* 0x0001600c06ff95b2 */ /* 0x0087220008000100 */
[----:B--2---:R-:W-:-:S09]  /*0ec0*/  UISETP.EQ.U32.AND UP1, UPT, UR8, 0x1, UPT ;  /* 0x000000010800788c */ /* 0x004fd2000bf22070 */
[----:B------:R-:W-:Y:S05]  /*0ed0*/  BRA.U !UP1, `(.L_x_16) ;  /* 0x0000000109087547 */ /* 0x000fea000b800000 */
[----:B-1--4-:R-:W-:Y:S01]  /*0ee0*/  UCGABAR_ARV ;  /* 0x00000000000079c7 */ /* 0x012fe20008000000 */
[----:B------:R-:W-:Y:S05]  /*0ef0*/  BRA `(.L_x_17) ;  /* 0x0000000000047947 */ /* 0x000fea0003800000 */
.L_x_16:
[----:B-1--4-:R-:W-:Y:S01]  /*0f00*/  NOP ;  /* 0x0000000000007918 */ /* 0x012fe20000000000 */
.L_x_17:
[----:B------:R-:W1:Y:S01]  /*0f10*/  S2R R15, SR_CTAID.Y ;  /* 0x00000000000f7919 */ /* 0x000e620000002600 */
[----:B------:R-:W-:-:S05]  /*0f20*/  CS2R.32 R91, SR_CgaSize ;  /* 0x00000000005b7805 */ /* 0x000fca0000008a00 */
[----:B------:R-:W-:-:S05]  /*0f30*/  IMAD R91, R91, -0xa0, RZ ;  /* 0xffffff605b5b7824 */ /* 0x000fca00078e02ff */
[----:B---3--:R-:W-:-:S14]  /*0f40*/  R2UR UR6, R91 ;  /* 0x000000005b0672ca */ /* 0x008fdc00000e0000 */
[----:B------:R-:W2:Y:S01]  /*0f50*/  LDCU UR6, c[0x0][UR6+0x2b4] ;  /* 0x00005680060677ac */ /* 0x000ea20008000800 */
[----:B------:R-:W-:-:S05]  /*0f60*/  CS2R.32 R0, SR_CgaSize ;  /* 0x0000000000007805 */ /* 0x000fca0000008a00 */
[----:B------:R-:W-:-:S06]  /*0f70*/  IMAD R0, R0, -0xa0, RZ ;  /* 0xffffff6000007824 */ /* 0x000fcc00078e02ff */
[----:B------:R-:W3:Y:S01]  /*0f80*/  LDC R0, c[0x0][R0+0x2a4] ;  /* 0x0000a90000007b82 */ /* 0x000ee20000000800 */
[----:B------:R-:W-:Y:S01]  /*0f90*/  PRMT R8, RZ, 0x7610, R8 ;  /* 0x00007610ff087816 */ /* 0x000fe20000000008 */
[----:B------:R-:W4:Y:S01]  /*0fa0*/  S2R R9, SR_CTAID.X ;  /* 0x0000000000097919 */ /* 0x000f220000002500 */
[----:B------:R-:W-:-:S05]  /*0fb0*/  CS2R.32 R91, SR_CgaSize ;  /* 0x00000000005b7805 */ /* 0x000fca0000008a00 */
[----:B------:R-:W-:-:S05]  /*0fc0*/  IMAD R91, R91, -0xa0, RZ ;  /* 0xffffff605b5b7824 */ /* 0x000fca00078e02ff */
[----:B------:R-:W-:-:S14]  /*0fd0*/  R2UR UR8, R91 ;  /* 0x000000005b0872ca */ /* 0x000fdc00000e0000 */
[----:B------:R-:W3:Y:S01]  /*0fe0*/  LDCU UR8, c[0x0][UR8+0x2b0] ;  /* 0x00005600080877ac */ /* 0x000ee20008000800 */
[----:B------:R-:W-:Y:S01]  /*0ff0*/  UISETP.NE.AND UP2, UPT, UR10, 0x2, UPT ;  /* 0x000000020a00788c */ /* 0x000fe2000bf45270 */
[----:B------:R-:W2:Y:S01]  /*1000*/  LDC R11, c[0x0][0xb24] ;  /* 0x0002c900ff0b7b82 */ /* 0x000ea20000000800 */
[----:B------:R-:W-:-:S05]  /*1010*/  CS2R.32 R2, SR_CgaSize ;  /* 0x0000000000027805 */ /* 0x000fca0000008a00 */
[----:B------:R-:W-:-:S06]  /*1020*/  IMAD R2, R2, -0xa0, RZ ;  /* 0xffffff6002027824 */ /* 0x000fcc00078e02ff */
[----:B------:R-:W3:Y:S08]  /*1030*/  LDC R2, c[0x0][R2+0x2a0] ;  /* 0x0000a80002027b82 */ /* 0x000ef00000000800 */
[----:B------:R-:W3:Y:S01]  /*1040*/  LDC R40, c[0x0][0xb24] ;  /* 0x0002c900ff287b82 */ /* 0x000ee20000000800 */
[----:B-1----:R-:W-:-:S07]  /*1050*/  I2FP.F32.U32 R90, R15 ;  /* 0x0000000f005a7245 */ /* 0x002fce0000201000 */
[----:B------:R-:W1:Y:S01]  /*1060*/  S2UR UR36, SR_CTAID.Z ;  /* 0x00000000002479c3 */ /* 0x000e620000002700 */
[----:B--2---:R-:W-:Y:S01]  /*1070*/  ISETP.GE.AND P0, PT, R11, 0x1, PT ;  /* 0x000000010b00780c */ /* 0x004fe20003f06270 */
[----:B----4-:R-:W-:Y:S01]  /*1080*/  IMAD.MOV.U32 R14, RZ, RZ, R9 ;  /* 0x000000ffff0e7224 */ /* 0x010fe200078e0009 */
[----:B------:R-:W-:Y:S01]  /*1090*/  I2FP.F32.U32 R91, R9 ;  /* 0x00000009005b7245 */ /* 0x000fe20000201000 */
[----:B------:R-:W-:Y:S01]  /*10a0*/  FMUL R90, R90, UR6 ;  /* 0x000000065a5a7c20 */ /* 0x000fe20008400000 */
[----:B------:R-:W2:Y:S03]  /*10b0*/  LDCU UR6, c[0x0][0xb30] ;  /* 0x00016600ff0677ac */ /* 0x000ea60008000800 */
[----:B---3--:R-:W-:Y:S02]  /*10c0*/  FMUL R91, R91, UR8 ;  /* 0x000000085b5b7c20 */ /* 0x008fe40008400000 */
[----:B------:R-:W3:Y:S08]  /*10d0*/  F2I.U32.TRUNC.NTZ R90, R90 ;  /* 0x0000005a005a7305 */ /* 0x000ef0000020f000 */
[----:B------:R-:W4:Y:S01]  /*10e0*/  F2I.U32.TRUNC.NTZ R91, R91 ;  /* 0x0000005b005b7305 */ /* 0x000f22000020f000 */
[----:B--2---:R-:W-:Y:S01]  /*10f0*/  UISETP.NE.AND UP3, UPT, UR6, 0x1, UPT ;  /* 0x000000010600788c */ /* 0x004fe2000bf65270 */
[----:B---3--:R-:W-:-:S05]  /*1100*/  IADD3 R90, PT, PT, -R90, RZ, RZ ;  /* 0x000000ff5a5a7210 */ /* 0x008fca0007ffe1ff */
[----:B------:R-:W-:Y:S01]  /*1110*/  IMAD R90, R0, R90, R15 ;  /* 0x0000005a005a7224 */ /* 0x000fe200078e020f */
[----:B------:R-:W-:Y:S01]  /*1120*/  PRMT R0, RZ, 0x7610, R0 ;  /* 0x00007610ff007816 */ /* 0x000fe20000000000 */
[----:B----4-:R-:W-:-:S04]  /*1130*/  IMAD.MOV R91, RZ, RZ, -R91 ;  /* 0x000000ffff5b7224 */ /* 0x010fc800078e0a5b */
[----:B------:R-:W-:Y:S01]  /*1140*/  IMAD R91, R2, R91, R9 ;  /* 0x0000005b025b7224 */ /* 0x000fe200078e0209 */
[----:B-1----:R-:W-:Y:S06]  /*1150*/  BRA.U UP4, `(.L_x_18) ;  /* 0x0000000104247547 */ /* 0x002fec000b800000 */
[----:B------:R-:W-:Y:S01]  /*1160*/  ISETP.NE.AND P1, PT, R90, RZ, PT ;  /* 0x000000ff5a00720c */ /* 0x000fe20003f25270 */
[----:B------:R-:W-:Y:S01]  /*1170*/  IMAD.MOV.U32 R0, RZ, RZ, 0x3 ;  /* 0x00000003ff007424 */ /* 0x000fe200078e00ff */
[C---:B------:R-:W-:Y:S02]  /*1180*/  LOP3.LUT R2, R91.reuse, 0xfffffffe, RZ, 0xc0, !PT ;  /* 0xfffffffe5b027812 */ /* 0x040fe400078ec0ff */
[----:B------:R-:W-:Y:S02]  /*1190*/  ISETP.LT.U32.OR P1, PT, R91, 0x2, !P1 ;  /* 0x000000025b00780c */ /* 0x000fe40004f21470 */
[----:B------:R-:W-:Y:S02]  /*11a0*/  SHF.L.U32 R0, R0, R2, RZ ;  /* 0x0000000200007219 */ /* 0x000fe400000006ff */
[----:B------:R-:W-:Y:S02]  /*11b0*/  SEL R4, RZ, 0x1, !P1 ;  /* 0x00000001ff047807 */ /* 0x000fe40004800000 */
[----:B------:R-:W-:-:S05]  /*11c0*/  SEL R3, RZ, 0x2, !P1 ;  /* 0x00000002ff037807 */ /* 0x000fca0004800000 */
[----:B------:R-:W-:-:S05]  /*11d0*/  IMAD.IADD R3, R4, 0x1, R3 ;  /* 0x0000000104037824 */ /* 0x000fca00078e0203 */
[----:B------:R-:W-:Y:S02]  /*11e0*/  PRMT R8, R3, 0x7610, R8 ;  /* 0x0000761003087816 */ /* 0x000fe40000000008 */
.L_x_18:
[----:B------:R-:W-:Y:S05]  /*11f0*/  @!P0 BRA `(.L_x_19) ;  /* 0x0000000000b88947 */ /* 0x000fea0003800000 */
[----:B------:R-:W1:Y:S01]  /*1200*/  LDC.64 R4, c[0x0][0xb18] ;  /* 0x0002c600ff047b82 */ /* 0x000e620000000a00 */
[----:B------:R-:W-:-:S07]  /*1210*/  ISETP.NE.AND P0, PT, R11, 0x1, PT ;  /* 0x000000010b00780c */ /* 0x000fce0003f05270 */
[----:B------:R-:W2:Y:S08]  /*1220*/  LDC R14, c[0x0][0xb0c] ;  /* 0x0002c300ff0e7b82 */ /* 0x000eb00000000800 */
[----:B------:R-:W3:Y:S08]  /*1230*/  LDC R16, c[0x0][0x370] ;  /* 0x0000dc00ff107b82 */ /* 0x000ef00000000800 */
[----:B------:R-:W4:Y:S01]  /*1240*/  LDC R13, c[0x0][0x374] ;  /* 0x0000dd00ff0d7b82 */ /* 0x000f220000000800 */
[----:B-1----:R-:W-:-:S07]  /*1250*/  ISETP.NE.AND P1, PT, R4, 0x1, PT ;  /* 0x000000010400780c */ /* 0x002fce0003f25270 */
[----:B------:R-:W3:Y:S01]  /*1260*/  LDC.64 R6, c[0x0][0xb10] ;  /* 0x0002c400ff067b82 */ /* 0x000ee20000000a00 */
[----:B--2---:R-:W-:-:S07]  /*1270*/  ISETP.NE.AND P2, PT, R14, 0x1, PT ;  /* 0x000000010e00780c */ /* 0x004fce0003f45270 */
[----:B------:R-:W1:Y:S08]  /*1280*/  LDC R12, c[0x0][0xb20] ;  /* 0x0002c800ff0c7b82 */ /* 0x000e700000000800 */
[----:B------:R-:W2:Y:S01]  /*1290*/  LDC.64 R2, c[0x0][0xb28] ;  /* 0x0002ca00ff027b82 */ /* 0x000ea20000000a00 */
[----:B----4-:R-:W-:-:S04]  /*12a0*/  IMAD.HI.U32 R17, R13, R5, RZ ;  /* 0x000000050d117227 */ /* 0x010fc800078e00ff */
[----:B------:R-:W-:-:S04]  /*12b0*/  IMAD.HI.U32 R5, R15, R5, RZ ;  /* 0x000000050f057227 */ /* 0x000fc800078e00ff */
[----:B---3--:R-:W-:-:S05]  /*12c0*/  IMAD.HI.U32 R18, R16, R6, RZ ;  /* 0x0000000610127227 */ /* 0x008fca00078e00ff */
[-C--:B------:R-:W-:Y:S01]  /*12d0*/  @P2 SHF.R.U32.HI R16, RZ, R7.reuse, R18 ;  /* 0x00000007ff102219 */ /* 0x080fe20000011612 */
[----:B------:R-:W-:Y:S01]  /*12e0*/  IMAD.HI.U32 R18, R9, R6, RZ ;  /* 0x0000000609127227 */ /* 0x000fe200078e00ff */
[-C--:B-1----:R-:W-:Y:S02]  /*12f0*/  @P1 SHF.R.U32.HI R13, RZ, R12.reuse, R17 ;  /* 0x0000000cff0d1219 */ /* 0x082fe40000011611 */
[----:B------:R-:W-:Y:S02]  /*1300*/  SHF.R.U32.HI R5, RZ, R12, R5 ;  /* 0x0000000cff057219 */ /* 0x000fe40000011605 */
[----:B------:R-:W-:Y:S02]  /*1310*/  SHF.R.U32.HI R18, RZ, R7, R18 ;  /* 0x00000007ff127219 */ /* 0x000fe40000011612 */
[----:B------:R-:W-:Y:S01]  /*1320*/  SEL R5, R15, R5, !P1 ;  /* 0x000000050f057207 */ /* 0x000fe20004800000 */
[----:B--2---:R-:W-:Y:S01]  /*1330*/  IMAD.HI.U32 R17, R13, R2, RZ ;  /* 0x000000020d117227 */ /* 0x004fe200078e00ff */
[----:B------:R-:W-:-:S03]  /*1340*/  SEL R18, R9, R18, !P2 ;  /* 0x0000001209127207 */ /* 0x000fc60005000000 */
[----:B------:R-:W-:Y:S01]  /*1350*/  IMAD.HI.U32 R6, R16, R2, RZ ;  /* 0x0000000210067227 */ /* 0x000fe200078e00ff */
[----:B------:R-:W-:-:S04]  /*1360*/  @P0 SHF.R.U32.HI R13, RZ, R3, R17 ;  /* 0x00000003ff0d0219 */ /* 0x000fc80000011611 */
[----:B------:R-:W-:Y:S01]  /*1370*/  @P0 SHF.R.U32.HI R16, RZ, R3, R6 ;  /* 0x00000003ff100219 */ /* 0x000fe20000011606 */
[----:B------:R-:W-:-:S04]  /*1380*/  IMAD R13, R13, R11, RZ ;  /* 0x0000000b0d0d7224 */ /* 0x000fc800078e02ff */
[----:B------:R-:W-:Y:S01]  /*1390*/  IMAD R6, R16, R11, RZ ;  /* 0x0000000b10067224 */ /* 0x000fe200078e02ff */
[----:B------:R-:W-:-:S04]  /*13a0*/  ISETP.GE.AND P1, PT, R5, R13, PT ;  /* 0x0000000d0500720c */ /* 0x000fc80003f26270 */
[----:B------:R-:W-:Y:S01]  /*13b0*/  ISETP.GE.OR P1, PT, R18, R6, P1 ;  /* 0x000000061200720c */ /* 0x000fe20000f26670 */
[----:B------:R-:W-:-:S05]  /*13c0*/  IMAD.HI.U32 R6, R5, R2, RZ ;  /* 0x0000000205067227 */ /* 0x000fca00078e00ff */
[----:B------:R-:W-:-:S04]  /*13d0*/  SHF.R.U32.HI R6, RZ, R3, R6 ;  /* 0x00000003ff067219 */ /* 0x000fc80000011606 */
[----:B------:R-:W-:-:S03]  /*13e0*/  SEL R6, R5, R6, !P0 ;  /* 0x0000000605067207 */ /* 0x000fc60004000000 */
[----:B------:R-:W-:Y:S01]  /*13f0*/  @!P1 IMAD.HI.U32 R7, R18, R2, RZ ;  /* 0x0000000212079227 */ /* 0x000fe200078e00ff */
[----:B------:R-:W-:-:S04]  /*1400*/  IADD3 R2, PT, PT, -R6, RZ, RZ ;  /* 0x000000ff06027210 */ /* 0x000fc80007ffe1ff */
[----:B------:R-:W-:Y:S01]  /*1410*/  @!P1 SHF.R.U32.HI R3, RZ, R3, R7 ;  /* 0x00000003ff039219 */ /* 0x000fe20000011607 */
[----:B------:R-:W-:Y:S01]  /*1420*/  IMAD R2, R11, R2, R5 ;  /* 0x000000020b027224 */ /* 0x000fe200078e0205 */
[----:B------:R-:W-:Y:S02]  /*1430*/  IADD3 R7, PT, PT, -R5, RZ, RZ ;  /* 0x000000ff05077210 */ /* 0x000fe40007ffe1ff */
[----:B------:R-:W-:-:S03]  /*1440*/  @!P1 SEL R3, R18, R3, !P0 ;  /* 0x0000000312039207 */ /* 0x000fc60004000000 */
[----:B------:R-:W-:Y:S02]  /*1450*/  IMAD R7, R4, R7, R15 ;  /* 0x0000000704077224 */ /* 0x000fe400078e020f */
[--C-:B------:R-:W-:Y:S02]  /*1460*/  @!P1 IMAD.IADD R6, R6, 0x1, -R3.reuse ;  /* 0x0000000106069824 */ /* 0x100fe400078e0a03 */
[----:B------:R-:W-:Y:S01]  /*1470*/  @!P1 IMAD R3, R2, R16, R3 ;  /* 0x0000001002039224 */ /* 0x000fe200078e0203 */
[----:B------:R-:W-:Y:S01]  /*1480*/  IADD3 R2, PT, PT, -R18, RZ, RZ ;  /* 0x000000ff12027210 */ /* 0x000fe20007ffe1ff */
[----:B------:R-:W-:Y:S02]  /*1490*/  @!P1 IMAD R5, R6, R11, R18 ;  /* 0x0000000b06059224 */ /* 0x000fe400078e0212 */
[----:B------:R-:W-:Y:S02]  /*14a0*/  @!P1 IMAD.MOV.U32 R18, RZ, RZ, R3 ;  /* 0x000000ffff129224 */ /* 0x000fe400078e0003 */
[----:B------:R-:W-:-:S02]  /*14b0*/  IMAD R2, R14, R2, R9 ;  /* 0x000000020e027224 */ /* 0x000fc400078e0209 */
[----:B------:R-:W-:Y:S02]  /*14c0*/  IMAD R15, R5, R4, R7 ;  /* 0x00000004050f7224 */ /* 0x000fe400078e0207 */
[----:B------:R-:W-:Y:S02]  /*14d0*/  IMAD R14, R18, R14, R2 ;  /* 0x0000000e120e7224 */ /* 0x000fe400078e0202 */
.L_x_19:
[----:B------:R-:W-:Y:S05]  /*14e0*/  BRA.U UP3, `(.L_x_20) ;  /* 0x0000000103407547 */ /* 0x000fea000b800000 */
[----:B------:R-:W1:Y:S08]  /*14f0*/  LDC.64 R4, c[0x0][0xb10] ;  /* 0x0002c400ff047b82 */ /* 0x000e700000000a00 */
[----:B------:R-:W2:Y:S08]  /*1500*/  LDC.64 R2, c[0x0][0xb18] ;  /* 0x0002c600ff027b82 */ /* 0x000eb00000000a00 */
[----:B------:R-:W3:Y:S08]  /*1510*/  LDC R6, c[0x0][0xb20] ;  /* 0x0002c800ff067b82 */ /* 0x000ef00000000800 */
[----:B------:R-:W4:Y:S01]  /*1520*/  LDC R7, c[0x0][0xb0c] ;  /* 0x0002c300ff077b82 */ /* 0x000f220000000800 */
[----:B-1----:R-:W-:-:S05]  /*1530*/  IMAD.HI.U32 R4, R14, R4, RZ ;  /* 0x000000040e047227 */ /* 0x002fca00078e00ff */
[----:B------:R-:W-:Y:S01]  /*1540*/  SHF.R.U32.HI R4, RZ, R5, R4 ;  /* 0x00000005ff047219 */ /* 0x000fe20000011604 */
[----:B--2---:R-:W-:Y:S01]  /*1550*/  IMAD.HI.U32 R3, R15, R3, RZ ;  /* 0x000000030f037227 */ /* 0x004fe200078e00ff */
[----:B------:R-:W-:-:S04]  /*1560*/  ISETP.NE.AND P0, PT, R2, 0x1, PT ;  /* 0x000000010200780c */ /* 0x000fc80003f05270 */
[----:B---3--:R-:W-:-:S04]  /*1570*/  SHF.R.U32.HI R3, RZ, R6, R3 ;  /* 0x00000006ff037219 */ /* 0x008fc80000011603 */
[----:B------:R-:W-:Y:S02]  /*1580*/  SEL R3, R15, R3, !P0 ;  /* 0x000000030f037207 */ /* 0x000fe40004000000 */
[----:B----4-:R-:W-:-:S04]  /*1590*/  ISETP.NE.AND P1, PT, R7, 0x1, PT ;  /* 0x000000010700780c */ /* 0x010fc80003f25270 */
[----:B------:R-:W-:-:S05]  /*15a0*/  SEL R5, R14, R4, !P1 ;  /* 0x000000040e057207 */ /* 0x000fca0004800000 */
[----:B------:R-:W-:Y:S02]  /*15b0*/  IMAD.IADD R4, R3, 0x1, -R5 ;  /* 0x0000000103047824 */ /* 0x000fe400078e0a05 */
[----:B------:R-:W-:Y:S02]  /*15c0*/  IMAD.IADD R3, R5, 0x1, -R3 ;  /* 0x0000000105037824 */ /* 0x000fe400078e0a03 */
[----:B------:R-:W-:Y:S02]  /*15d0*/  IMAD R14, R4, R7, R14 ;  /* 0x00000007040e7224 */ /* 0x000fe400078e020e */
[----:B------:R-:W-:Y:S02]  /*15e0*/  IMAD R15, R3, R2, R15 ;  /* 0x00000002030f7224 */ /* 0x000fe400078e020f */
.L_x_20:
[----:B------:R-:W-:Y:S05]  /*15f0*/  BRA.U !UP1, `(.L_x_21) ;  /* 0x00000001090c7547 */ /* 0x000fea000b800000 */
[----:B------:R-:W-:Y:S01]  /*1600*/  UCGABAR_WAIT ;  /* 0x0000000000007dc7 */ /* 0x000fe20008000000 */
[----:B------:R-:W-:Y:S01]  /*1610*/  CCTL.IVALL ;  /* 0x00000000ff00798f */ /* 0x000fe20002000000 */
[----:B------:R-:W-:Y:S05]  /*1620*/  BRA `(.L_x_22) ;  /* 0x0000000000047947 */ /* 0x000fea0003800000 */
.L_x_21:
[----:B------:R-:W-:Y:S06]  /*1630*/  BAR.SYNC.DEFER_BLOCKING 0x0 ;  /* 0x0000000000007b1d */ /* 0x000fec0000010000 */
.L_x_22:
[----:B------:R-:W-:Y:S05]  /*1640*/  BRA.U UP2, `(.L_x_23) ;  /* 0x00000015028c7547 */ /* 0x000fea000b800000 */
[----:B------:R-:W1:Y:S01]  /*1650*/  LDCU UR15, c[0x0][0x38c] ;  /* 0x00007180ff0f77ac */ /* 0x000e620008000800 */
[----:B------:R-:W2:Y:S01]  /*1660*/  LDC R8, c[0x0][0x370] ;  /* 0x0000dc00ff087b82 */ /* 0x000ea20000000800 */
[C---:B------:R-:W-:Y:S01]  /*1670*/  IMAD.SHL.U32 R19, R9.reuse, 0x20, RZ ;  /* 0x0000002009137824 */ /* 0x040fe200078e00ff */
[----:B------:R-:W-:Y:S01]  /*1680*/  PLOP3.LUT P1, PT, PT, PT, UP5, 0x80, 0x8 ;  /* 0x000000000008781c */ /* 0x000fe20003f2f058 */
[----:B------:R-:W-:Y:S01]  /*1690*/  UISETP.NE.AND UP1, UPT, UR10, URZ, UPT ;  /* 0x000000ff0a00728c */ /* 0x000fe2000bf25270 */
[----:B------:R-:W-:Y:S01]  /*16a0*/  ISETP.NE.AND P4, PT, R10, RZ, P5 ;  /* 0x000000ff0a00720c */ /* 0x000fe20002f85270 */
[----:B------:R-:W-:Y:S01]  /*16b0*/  IMAD.SHL.U32 R18, R9, 0x80, RZ ;  /* 0x0000008009127824 */ /* 0x000fe200078e00ff */
[----:B------:R-:W-:Y:S01]  /*16c0*/  PLOP3.LUT P1, PT, P1, PT, PT, 0x8, 0x80 ;  /* 0x000000000080781c */ /* 0x000fe20000f2e170 */
[----:B------:R-:W-:Y:S01]  /*16d0*/  IMAD.MOV.U32 R17, RZ, RZ, 0x1 ;  /* 0x00000001ff117424 */ /* 0x000fe200078e00ff */
[----:B------:R-:W3:Y:S01]  /*16e0*/  LDC R0, c[0x0][0x374] ;  /* 0x0000dd00ff007b82 */ /* 0x000ee20000000800 */
[----:B------:R-:W-:Y:S01]  /*16f0*/  IMAD.MOV.U32 R16, RZ, RZ, RZ ;  /* 0x000000ffff107224 */ /* 0x000fe200078e00ff */
[----:B------:R-:W-:Y:S01]  /*1700*/  CS2R R12, SRZ ;  /* 0x00000000000c7805 */ /* 0x000fe2000001ff00 */
[----:B------:R-:W-:Y:S01]  /*1710*/  IMAD.MOV.U32 R11, RZ, RZ, 0x1 ;  /* 0x00000001ff0b7424 */ /* 0x000fe200078e00ff */
[----:B------:R-:W-:Y:S01]  /*1720*/  LOP3.LUT R19, R19, 0x20, RZ, 0xc0, !PT ;  /* 0x0000002013137812 */ /* 0x000fe200078ec0ff */
[----:B------:R-:W4:Y:S01]  /*1730*/  LDCU.64 UR24, c[0x0][0x348] ;  /* 0x00006900ff1877ac */ /* 0x000f220008000a00 */
[----:B-1----:R-:W-:-:S02]  /*1740*/  UIADD3 UR4, UPT, UPT, UR15, 0x3f, URZ ;  /* 0x0000003f0f047890 */ /* 0x002fc4000fffe0ff */
[----:B------:R-:W-:Y:S02]  /*1750*/  USEL UR7, UR7, 0x2, UP1 ;  /* 0x0000000207077887 */ /* 0x000fe40008800000 */
[----:B------:R-:W-:Y:S01]  /*1760*/  USHF.R.S32.HI UR22, URZ, 0x1f, UR4 ;  /* 0x0000001fff167899 */ /* 0x000fe20008011404 */
[----:B------:R-:W-:-:S03]  /*1770*/  UMOV UR13, URZ ;  /* 0x000000ff000d7c82 */ /* 0x000fc60008000000 */
[----:B------:R-:W-:Y:S02]  /*1780*/  ULEA.HI UR22, UR22, UR4, URZ, 0x6 ;  /* 0x0000000416167291 */ /* 0x000fe4000f8f30ff */
[----:B------:R-:W-:Y:S02]  /*1790*/  UIADD3 UR4, UPT, UPT, UR15, -0x1, URZ ;  /* 0xffffffff0f047890 */ /* 0x000fe4000fffe0ff */
[----:B------:R-:W-:Y:S02]  /*17a0*/  USHF.R.S32.HI UR22, URZ, 0x6, UR22 ;  /* 0x00000006ff167899 */ /* 0x000fe40008011416 */
[----:B------:R-:W-:Y:S02]  /*17b0*/  UISETP.GE.U32.AND UP2, UPT, UR4, -0x7f, UPT ;  /* 0xffffff810400788c */ /* 0x000fe4000bf46070 */
[----:B------:R-:W-:Y:S02]  /*17c0*/  UISETP.LT.U32.AND UP0, UPT, UR22, 0xa, UPT ;  /* 0x0000000a1600788c */ /* 0x000fe4000bf01070 */
[----:B------:R-:W-:-:S02]  /*17d0*/  UIADD3 UR15, UPT, UPT, UR15, 0x7e, URZ ;  /* 0x0000007e0f0f7890 */ /* 0x000fc4000fffe0ff */
[----:B------:R-:W-:-:S04]  /*17e0*/  USEL UR21, UR22, 0xa, UP0 ;  /* 0x0000000a16157887 */ /* 0x000fc80008000000 */
[----:B------:R-:W-:Y:S02]  /*17f0*/  UIADD3 UR6, UPT, UPT, UR21, -0x1, URZ ;  /* 0xffffffff15067890 */ /* 0x000fe4000fffe0ff */
[----:B------:R-:W-:Y:S02]  /*1800*/  @UP2 UIADD3 UR6, UPT, UPT, UR21, URZ, URZ ;  /* 0x000000ff15062290 */ /* 0x000fe4000fffe0ff */
[----:B------:R-:W-:Y:S02]  /*1810*/  UIADD3 UR14, UPT, UPT, UR22, -UR21, URZ ;  /* 0x80000015160e7290 */ /* 0x000fe4000fffe0ff */
[----:B------:R-:W-:Y:S02]  /*1820*/  UIADD3 UR5, UPT, UPT, UR6, 0x1, URZ ;  /* 0x0000000106057890 */ /* 0x000fe4000fffe0ff */
[----:B--2-4-:R-:W-:-:S12]  /*1830*/  UIADD3 UR6, UPT, UPT, -UR6, URZ, URZ ;  /* 0x000000ff06067290 */ /* 0x014fd8000fffe1ff */
.L_x_43:
[----:B------:R-:W-:Y:S01]  /*1840*/  UISETP.NE.AND UP0, UPT, UR37, URZ, UPT ;  /* 0x000000ff2500728c */ /* 0x000fe2000bf05270 */
[----:B------:R-:W1:Y:S08]  /*1850*/  S2UR UR37, SR_CgaCtaId ;  /* 0x00000000002579c3 */ /* 0x000e700000008800 */
[----:B------:R-:W-:Y:S05]  /*1860*/  BRA.U UP0, `(.L_x_24) ;  /* 0x0000000100347547 */ /* 0x000fea000b800000 */
[----:B------:R-:W2:Y:S01]  /*1870*/  S2R R2, SR_CgaCtaId ;  /* 0x0000000000027919 */ /* 0x000ea20000008800 */
[----:B------:R-:W-:-:S04]  /*1880*/  MOV R3, 0x400 ;  /* 0x0000040000037802 */ /* 0x000fc80000000f00 */
[----:B--2---:R-:W-:Y:S02]  /*1890*/  LEA R2, R2, R3, 0x18 ;  /* 0x0000000302027211 */ /* 0x004fe400078ec0ff */
[----:B------:R-:W-:-:S03]  /*18a0*/  SHF.L.U32 R3, R11, 0x1f, RZ ;  /* 0x0000001f0b037819 */ /* 0x000fc600000006ff */
[----:B------:R-:W-:-:S04]  /*18b0*/  IMAD R2, R12, 0x8, R2 ;  /* 0x000000080c027824 */ /* 0x000fc800078e0202 */
[----:B------:R-:W2:Y:S02]  /*18c0*/  SYNCS.PHASECHK.TRANS64.TRYWAIT P0, [R2+URZ+0x150], R3 ;  /* 0x00015003020075a7 */ /* 0x000ea400080011ff */
[----:B--2---:R-:W-:Y:S05]  /*18d0*/  @!P0 BRA `(.L_x_25) ;  /* 0x0000006400e48947 */ /* 0x004fea0003800000 */
.L_x_140:
[----:B------:R-:W-:Y:S01]  /*18e0*/  VIADD R12, R12, 0x1 ;  /* 0x000000010c0c7836 */ /* 0x000fe20000000000 */
[----:B------:R2:W-:Y:S04]  /*18f0*/  SYNCS.ARRIVE.TRANS64.A1T0 RZ, [R2+URZ+0x140], RZ ;  /* 0x000140ff02ff79a7 */ /* 0x0005e800081000ff */
[----:B------:R-:W-:-:S04]  /*1900*/  ISETP.NE.AND P0, PT, R12, 0x2, PT ;  /* 0x000000020c00780c */ /* 0x000fc80003f05270 */
[----:B------:R-:W-:Y:S02]  /*1910*/  SEL R12, R12, RZ, P0 ;  /* 0x000000ff0c0c7207 */ /* 0x000fe40000000000 */
[----:B--2---:R-:W-:-:S04]  /*1920*/  SEL R2, RZ, 0x1, P0 ;  /* 0x00000001ff027807 */ /* 0x004fc80000000000 */
[----:B------:R-:W-:-:S07]  /*1930*/  LOP3.LUT R11, R11, R2, RZ, 0x3c, !PT ;  /* 0x000000020b0b7212 */ /* 0x000fce00078e3cff */
.L_x_24:
[----:B------:R-:W-:Y:S01]  /*1940*/  UMOV UR4, 0x400 ;  /* 0x0000040000047882 */ /* 0x000fe20000000000 */
[----:B------:R-:W-:Y:S01]  /*1950*/  SHF.L.U32 R2, R17, 0x1f, RZ ;  /* 0x0000001f11027819 */ /* 0x000fe200000006ff */
[----:B-1----:R-:W-:Y:S01]  /*1960*/  ULEA UR4, UR37, UR4, 0x18 ;  /* 0x0000000425047291 */ /* 0x002fe2000f8ec0ff */
[----:B------:R-:W-:Y:S01]  /*1970*/  R2UR UR35, R18 ;  /* 0x00000000122372ca */ /* 0x000fe200000e0000 */
[----:B------:R-:W-:Y:S01]  /*1980*/  UISETP.GE.U32.AND UP0, UPT, UR15, 0x7f, UPT ;  /* 0x0000007f0f00788c */ /* 0x000fe2000bf06070 */
[----:B------:R-:W-:Y:S01]  /*1990*/  R2UR UR11, R19 ;  /* 0x00000000130b72ca */ /* 0x000fe200000e0000 */
[----:B------:R-:W-:Y:S01]  /*19a0*/  ULEA UR8, UR13, UR4, 0x3 ;  /* 0x000000040d087291 */ /* 0x000fe2000f8e18ff */
[----:B------:R-:W-:-:S08]  /*19b0*/  UMOV UR23, URZ ;  /* 0x000000ff00177c82 */ /* 0x000fd00008000000 */
[----:B------:R1:W2:Y:S01]  /*19c0*/  SYNCS.PHASECHK.TRANS64.TRYWAIT P0, [UR8+0x50], R2 ;  /* 0x00005002ff0075a7 */ /* 0x0002a20008001108 */
[----:B------:R-:W-:-:S13]  /*19d0*/  R2UR UR8, R15 ;  /* 0x000000000f0872ca */ /* 0x000fda00000e0000 */
[----:B------:R-:W-:Y:S01]  /*19e0*/  ULEA UR11, UR8, UR11, 0x6 ;  /* 0x0000000b080b7291 */ /* 0x000fe2000f8e30ff */
[----:B-1----:R-:W-:-:S05]  /*19f0*/  LEA.HI R2, R14, R14, RZ, 0x1 ;  /* 0x0000000e0e027211 */ /* 0x002fca00078f08ff */
[----:B------:R-:W-:-:S05]  /*1a00*/  IMAD.SHL.U32 R2, R2, 0x80, RZ ;  /* 0x0000008002027824 */ /* 0x000fca00078e00ff */
[----:B------:R-:W-:-:S04]  /*1a10*/  LOP3.LUT R2, R2, 0xffffff00, RZ, 0xc0, !PT ;  /* 0xffffff0002027812 */ /* 0x000fc800078ec0ff */
[----:B------:R-:W-:-:S13]  /*1a20*/  R2UR UR9, R2 ;  /* 0x00000000020972ca */ /* 0x000fda00000e0000 */
[----:B------:R-:W-:Y:S01]  /*1a30*/  ULOP3.LUT UR35, UR9, 0x80, UR35, 0xf8, !UPT ;  /* 0x0000008009237892 */ /* 0x000fe2000f8ef823 */
[----:B------:R-:W-:Y:S11]  /*1a40*/  BRA.U !UP0, `(.L_x_26) ;  /* 0x0000000108c07547 */ /* 0x000ff6000b800000 */
[----:B------:R-:W-:Y:S01]  /*1a50*/  UMOV UR16, UR6 ;  /* 0x0000000600107c82 */ /* 0x000fe20008000000 */
[----:B------:R-:W-:Y:S01]  /*1a60*/  UMOV UR17, UR13 ;  /* 0x0000000d00117c82 */ /* 0x000fe20008000000 */
[----:B------:R-:W-:-:S05]  /*1a70*/  UMOV UR34, URZ ;  /* 0x000000ff00227c82 */ /* 0x000fca0008000000 */
.L_x_32:
[----:B------:R-:W-:Y:S01]  /*1a80*/  ULEA UR33, UR17, UR4, 0x3 ;  /* 0x0000000411217291 */ /* 0x000fe2000f8e18ff */
[----:B------:R-:W-:Y:S01]  /*1a90*/  @P5 MOV R3, 0xa000 ;  /* 0x0000a00000035802 */ /* 0x000fe20000000f00 */
[----:B-12-4-:R-:W-:Y:S10]  /*1aa0*/  @P0 BRA `(.L_x_27) ;  /* 0x00000000000c0947 */ /* 0x016ff40003800000 */
[----:B------:R-:W-:-:S04]  /*1ab0*/  SHF.L.U32 R4, R17, 0x1f, RZ ;  /* 0x0000001f11047819 */ /* 0x000fc800000006ff */
[----:B------:R-:W1:Y:S02]  /*1ac0*/  SYNCS.PHASECHK.TRANS64.TRYWAIT P0, [UR33+0x50], R4 ;  /* 0x00005004ff0075a7 */ /* 0x000e640008001121 */
[----:B-1----:R-:W-:Y:S05]  /*1ad0*/  @!P0 BRA `(.L_x_28) ;  /* 0x0000006400788947 */ /* 0x002fea0003800000 */
.L_x_27:
[----:B------:R2:W-:Y:S01]  /*1ae0*/  @P5 SYNCS.ARRIVE.TRANS64 RZ, [UR33], R3 ;  /* 0x00000003ffff59a7 */ /* 0x0005e20008000021 */
[----:B------:R-:W-:Y:S02]  /*1af0*/  ULOP3.LUT UR8, UR7, 0x2, URZ, 0xfc, !UPT ;  /* 0x0000000207087892 */ /* 0x000fe4000f8efcff */
[----:B------:R-:W-:Y:S02]  /*1b00*/  UIADD3 UR16, UPT, UPT, UR16, 0x1, URZ ;  /* 0x0000000110107890 */ /* 0x000fe4000fffe0ff */
[----:B------:R-:W-:Y:S02]  /*1b10*/  UISETP.NE.AND UP0, UPT, UR8, 0x2, UPT ;  /* 0x000000020800788c */ /* 0x000fe4000bf05270 */
[----:B------:R-:W-:-:S07]  /*1b20*/  UISETP.NE.AND UP2, UPT, UR16, 0x1, UPT ;  /* 0x000000011000788c */ /* 0x000fce000bf45270 */
[----:B------:R-:W-:Y:S05]  /*1b30*/  BRA.U UP0, `(.L_x_29) ;  /* 0x0000000100047547 */ /* 0x000fea000b800000 */
[----:B------:R-:W-:Y:S05]  /*1b40*/  BPT.TRAP 0x1 ;  /* 0x000000040000795c */ /* 0x000fea0000300000 */
.L_x_29:
[----:B------:R-:W-:Y:S04]  /*1b50*/  BSSY.RECONVERGENT B0, `(.L_x_30) ;  /* 0x0000003000007945 */ /* 0x000fe80003800200 */
[----:B------:R-:W-:Y:S05]  /*1b60*/  @!P4 BRA `(.L_x_31) ;  /* 0x000000000004c947 */ /* 0x000fea0003800000 */
[----:B------:R-:W-:Y:S05]  /*1b70*/  BPT.TRAP 0x1 ;  /* 0x000000040000795c */ /* 0x000fea0000300000 */
.L_x_31:
[----:B------:R-:W-:Y:S05]  /*1b80*/  BSYNC.RECONVERGENT B0 ;  /* 0x0000000000007941 */ /* 0x000fea0003800200 */
.L_x_30:
[----:B------:R-:W-:Y:S02]  /*1b90*/  UIADD3 UR13, UPT, UPT, UR17, 0x1, URZ ;  /* 0x00000001110d7890 */ /* 0x000fe4000fffe0ff */
[----:B------:R-:W-:Y:S02]  /*1ba0*/  ULEA UR32, UR17, UR4, 0xe ;  /* 0x0000000411207291 */ /* 0x000fe4000f8e70ff */
[----:B------:R-:W-:Y:S02]  /*1bb0*/  UISETP.NE.AND UP0, UPT, UR13, 0xa, UPT ;  /* 0x0000000a0d00788c */ /* 0x000fe4000bf05270 */
[----:B------:R-:W-:Y:S02]  /*1bc0*/  UIADD3 UR28, UP1, UPT, UR24, 0x80, URZ ;  /* 0x00000080181c7890 */ /* 0x000fe4000ff3e0ff */
[----:B------:R-:W-:Y:S02]  /*1bd0*/  USEL UR9, URZ, 0x1, UP0 ;  /* 0x00000001ff097887 */ /* 0x000fe40008000000 */
[----:B------:R-:W-:-:S02]  /*1be0*/  USEL UR13, UR13, URZ, UP0 ;  /* 0x000000ff0d0d7287 */ /* 0x000fc40008000000 */
[----:B------:R-:W-:Y:S02]  /*1bf0*/  UIADD3 UR26, UP0, UPT, UR24, 0x180, URZ ;  /* 0x00000180181a7890 */ /* 0x000fe4000ff1e0ff */
[----:B------:R-:W-:Y:S01]  /*1c00*/  ULEA UR8, UR13, UR4, 0x3 ;  /* 0x000000040d087291 */ /* 0x000fe2000f8e18ff */
[----:B------:R-:W-:Y:S01]  /*1c10*/  LOP3.LUT R17, R17, UR9, RZ, 0x3c, !PT ;  /* 0x0000000911117c12 */ /* 0x000fe2000f8e3cff */
[----:B------:R-:W-:Y:S02]  /*1c20*/  ULOP3.LUT UR33, UR33, 0xfefffff8, URZ, 0xc0, !UPT ;  /* 0xfefffff821217892 */ /* 0x000fe4000f8ec0ff */
[----:B------:R-:W-:Y:S01]  /*1c30*/  UIADD3.X UR29, UPT, UPT, URZ, UR25, URZ, UP1, !UPT ;  /* 0x00000019ff1d7290 */ /* 0x000fe20008ffe4ff */
[----:B-1----:R-:W-:Y:S01]  /*1c40*/  SHF.L.U32 R2, R17, 0x1f, RZ ;  /* 0x0000001f11027819 */ /* 0x002fe200000006ff */
[----:B------:R-:W-:Y:S02]  /*1c50*/  UIADD3 UR32, UPT, UPT, UR32, 0x6400, URZ ;  /* 0x0000640020207890 */ /* 0x000fe4000fffe0ff */
[----:B------:R-:W-:Y:S01]  /*1c60*/  UIADD3.X UR27, UPT, UPT, URZ, UR25, URZ, UP0, !UPT ;  /* 0x00000019ff1b7290 */ /* 0x000fe200087fe4ff */
[----:B------:R1:W4:Y:S01]  /*1c70*/  SYNCS.PHASECHK.TRANS64.TRYWAIT P0, [UR8+0x50], R2 ;  /* 0x00005002ff0075a7 */ /* 0x0003220008001108 */
[----:B------:R-:W-:Y:S01]  /*1c80*/  ULEA UR8, UR17, UR4, 0xc ;  /* 0x0000000411087291 */ /* 0x000fe2000f8e60ff */
[----:B------:R-:W-:Y:S01]  /*1c90*/  UMOV UR18, 0x0 ;  /* 0x0000000000127882 */ /* 0x000fe20000000000 */
[----:B------:R-:W-:-:S02]  /*1ca0*/  UMOV UR19, 0x10000000 ;  /* 0x1000000000137882 */ /* 0x000fc40000000000 */
[----:B------:R-:W-:Y:S01]  /*1cb0*/  UIADD3 UR8, UPT, UPT, UR8, 0x2e400, URZ ;  /* 0x0002e40008087890 */ /* 0x000fe2000fffe0ff */
[----:B------:R2:W-:Y:S01]  /*1cc0*/  UTMALDG.3D.2CTA [UR32], [UR28], desc[UR18] ;  /* 0x000012201c0075b4 */ /* 0x0005e20008211000 */
[----:B------:R-:W-:Y:S01]  /*1cd0*/  UMOV UR10, UR34 ;  /* 0x00000022000a7c82 */ /* 0x000fe20008000000 */
[----:B------:R-:W-:Y:S01]  /*1ce0*/  UMOV UR12, UR36 ;  /* 0x00000024000c7c82 */ /* 0x000fe20008000000 */
[----:B------:R-:W-:Y:S01]  /*1cf0*/  UMOV UR9, UR33 ;  /* 0x0000002100097c82 */ /* 0x000fe20008000000 */
[----:B------:R-:W-:Y:S01]  /*1d00*/  UMOV UR23, UR5 ;  /* 0x0000000500177c82 */ /* 0x000fe20008000000 */
[----:B------:R-:W-:-:S03]  /*1d10*/  UMOV UR17, UR13 ;  /* 0x0000000d00117c82 */ /* 0x000fc60008000000 */
[----:B------:R1:W-:Y:S01]  /*1d20*/  UTMALDG.3D.2CTA [UR8], [UR26], desc[UR18] ;  /* 0x000012081a0075b4 */ /* 0x0003e20008211000 */
[----:B--2---:R-:W-:Y:S01]  /*1d30*/  UIADD3 UR34, UPT, UPT, UR34, 0x40, URZ ;  /* 0x0000004022227890 */ /* 0x004fe2000fffe0ff */
[----:B------:R-:W-:Y:S11]  /*1d40*/  BRA.U UP2, `(.L_x_32) ;  /* 0xfffffffd024c7547 */ /* 0x000ff6000b83ffff */
.L_x_26:
[----:B-1----:R-:W-:Y:S01]  /*1d50*/  ULEA UR8, UR13, UR4, 0x3 ;  /* 0x000000040d087291 */ /* 0x002fe2000f8e18ff */
[----:B------:R-:W-:Y:S01]  /*1d60*/  SHF.L.U32 R2, R17, 0x1f, RZ ;  /* 0x0000001f11027819 */ /* 0x000fe200000006ff */
[----:B------:R-:W-:Y:S01]  /*1d70*/  @!P1 SYNCS.ARRIVE.TRANS64.A1T0 RZ, [UR4+0xd8], RZ ;  /* 0x0000d8ffffff99a7 */ /* 0x000fe20008100004 */
[----:B------:R-:W-:-:S06]  /*1d80*/  UISETP.GT.AND UP0, UPT, UR22, UR21, UPT ;  /* 0x000000151600728c */ /* 0x000fcc000bf04270 */
[----:B--2-4-:R1:W2:Y:S03]  /*1d90*/  SYNCS.PHASECHK.TRANS64.TRYWAIT P0, [UR8+0x50], R2 ;  /* 0x00005002ff0075a7 */ /* 0x0142a60008001108 */
[----:B------:R-:W-:Y:S05]  /*1da0*/  BRA.U !UP0, `(.L_x_33) ;  /* 0x0000000108c07547 */ /* 0x000fea000b800000 */
[----:B------:R-:W-:Y:S01]  /*1db0*/  UIADD3 UR26, UPT, UPT, UR14, UR23, URZ ;  /* 0x000000170e1a7290 */ /* 0x000fe2000fffe0ff */
[----:B------:R-:W-:-:S11]  /*1dc0*/  UMOV UR27, UR13 ;  /* 0x0000000d001b7c82 */ /* 0x000fd60008000000 */
.L_x_39:
[----:B------:R-:W-:Y:S01]  /*1dd0*/  ULEA UR17, UR27, UR4, 0x3 ;  /* 0x000000041b117291 */ /* 0x000fe2000f8e18ff */
[----:B--2---:R-:W-:Y:S01]  /*1de0*/  @P5 MOV R3, 0xa000 ;  /* 0x0000a00000035802 */ /* 0x004fe20000000f00 */
[----:B-12---:R-:W-:Y:S10]  /*1df0*/  @P0 BRA `(.L_x_34) ;  /* 0x00000000000c0947 */ /* 0x006ff40003800000 */
[----:B------:R-:W-:-:S04]  /*1e00*/  SHF.L.U32 R4, R17, 0x1f, RZ ;  /* 0x0000001f11047819 */ /* 0x000fc800000006ff */
[----:B------:R-:W2:Y:S02]  /*1e10*/  SYNCS.PHASECHK.TRANS64.TRYWAIT P0, [UR17+0x50], R4 ;  /* 0x00005004ff0075a7 */ /* 0x000ea40008001111 */
[----:B--2---:R-:W-:Y:S05]  /*1e20*/  @!P0 BRA `(.L_x_35) ;  /* 0x0000006000bc8947 */ /* 0x004fea0003800000 */
.L_x_34:
[----:B------:R2:W-:Y:S01]  /*1e30*/  @P5 SYNCS.ARRIVE.TRANS64 RZ, [UR17], R3 ;  /* 0x00000003ffff59a7 */ /* 0x0005e20008000011 */
[----:B------:R-:W-:-:S04]  /*1e40*/  ULOP3.LUT UR8, UR7, 0x2, URZ, 0xfc, !UPT ;  /* 0x0000000207087892 */ /* 0x000fc8000f8efcff */
[----:B------:R-:W-:-:S09]  /*1e50*/  UISETP.NE.AND UP0, UPT, UR8, 0x2, UPT ;  /* 0x000000020800788c */ /* 0x000fd2000bf05270 */
[----:B------:R-:W-:Y:S05]  /*1e60*/  BRA.U UP0, `(.L_x_36) ;  /* 0x0000000100047547 */ /* 0x000fea000b800000 */
[----:B------:R-:W-:Y:S05]  /*1e70*/  BPT.TRAP 0x1 ;  /* 0x000000040000795c */ /* 0x000fea0000300000 */
.L_x_36:
[----:B------:R-:W-:Y:S04]  /*1e80*/  BSSY.RECONVERGENT B0, `(.L_x_37) ;  /* 0x0000003000007945 */ /* 0x000fe80003800200 */
[----:B------:R-:W-:Y:S05]  /*1e90*/  @!P4 BRA `(.L_x_38) ;  /* 0x000000000004c947 */ /* 0x000fea0003800000 */
[----:B------:R-:W-:Y:S05]  /*1ea0*/  BPT.TRAP 0x1 ;  /* 0x000000040000795c */ /* 0x000fea0000300000 */
.L_x_38:
[----:B------:R-:W-:Y:S05]  /*1eb0*/  BSYNC.RECONVERGENT B0 ;  /* 0x0000000000007941 */ /* 0x000fea0003800200 */
.L_x_37:
        /* <DEDUP_REMOVED lines=9> */
[----:B------:R-:W-:Y:S02]  /*1f50*/  USHF.L.U32 UR18, UR23, 0x6, URZ ;  /* 0x0000000617127899 */ /* 0x000fe400080006ff */
[----:B------:R-:W-:Y:S01]  /*1f60*/  ULOP3.LUT UR17, UR17, 0xfefffff8, URZ, 0xc0, !UPT ;  /* 0xfefffff811117892 */ /* 0x000fe2000f8ec0ff */
[----:B-1----:R-:W-:Y:S01]  /*1f70*/  SHF.L.U32 R2, R17, 0x1f, RZ ;  /* 0x0000001f11027819 */ /* 0x002fe200000006ff */
[----:B------:R-:W-:Y:S02]  /*1f80*/  UIADD3 UR16, UPT, UPT, UR16, 0x6400, URZ ;  /* 0x0000640010107890 */ /* 0x000fe4000fffe0ff */
[----:B------:R-:W-:Y:S01]  /*1f90*/  UIADD3.X UR33, UPT, UPT, URZ, UR25, URZ, UP1, !UPT ;  /* 0x00000019ff217290 */ /* 0x000fe20008ffe4ff */
[----:B------:R4:W1:Y:S01]  /*1fa0*/  SYNCS.PHASECHK.TRANS64.TRYWAIT P0, [UR8+0x50], R2 ;  /* 0x00005002ff0075a7 */ /* 0x0008620008001108 */
[----:B------:R-:W-:-:S02]  /*1fb0*/  ULEA UR8, UR27, UR4, 0xc ;  /* 0x000000041b087291 */ /* 0x000fc4000f8e60ff */
[----:B------:R-:W-:Y:S02]  /*1fc0*/  UIADD3.X UR31, UPT, UPT, URZ, UR25, URZ, UP0, !UPT ;  /* 0x00000019ff1f7290 */ /* 0x000fe400087fe4ff */
[----:B------:R-:W-:Y:S01]  /*1fd0*/  UIADD3 UR8, UPT, UPT, UR8, 0x2e400, URZ ;  /* 0x0002e40008087890 */ /* 0x000fe2000fffe0ff */
[----:B------:R-:W-:Y:S01]  /*1fe0*/  UMOV UR28, 0x0 ;  /* 0x00000000001c7882 */ /* 0x000fe20000000000 */
[----:B------:R-:W-:Y:S01]  /*1ff0*/  UMOV UR29, 0x10000000 ;  /* 0x10000000001d7882 */ /* 0x000fe20000000000 */
[----:B------:R-:W-:Y:S01]  /*2000*/  UMOV UR19, UR35 ;  /* 0x0000002300137c82 */ /* 0x000fe20008000000 */
[----:B------:R-:W-:Y:S01]  /*2010*/  UMOV UR20, UR36 ;  /* 0x0000002400147c82 */ /* 0x000fe20008000000 */
[----:B------:R-:W-:Y:S01]  /*2020*/  UMOV UR12, UR36 ;  /* 0x00000024000c7c82 */ /* 0x000fe20008000000 */
[----:B------:R-:W-:Y:S01]  /*2030*/  UMOV UR9, UR17 ;  /* 0x0000001100097c82 */ /* 0x000fe20008000000 */
[----:B------:R-:W-:Y:S01]  /*2040*/  UMOV UR10, UR18 ;  /* 0x00000012000a7c82 */ /* 0x000fe20008000000 */
[----:B------:R4:W-:Y:S01]  /*2050*/  UTMALDG.3D.2CTA [UR16], [UR32], desc[UR28] ;  /* 0x00001c10200075b4 */ /* 0x0009e20008211000 */
[----:B------:R-:W-:Y:S01]  /*2060*/  UIADD3 UR23, UPT, UPT, UR23, 0x1, URZ ;  /* 0x0000000117177890 */ /* 0x000fe2000fffe0ff */
[----:B------:R-:W-:-:S03]  /*2070*/  UMOV UR27, UR13 ;  /* 0x0000000d001b7c82 */ /* 0x000fc60008000000 */
[----:B------:R-:W-:Y:S01]  /*2080*/  UISETP.NE.AND UP0, UPT, UR23, UR26, UPT ;  /* 0x0000001a1700728c */ /* 0x000fe2000bf05270 */
[----:B------:R4:W-:Y:S08]  /*2090*/  UTMALDG.3D.2CTA [UR8], [UR30], desc[UR28] ;  /* 0x00001c081e0075b4 */ /* 0x0009f00008211000 */
[----:B----4-:R-:W-:Y:S05]  /*20a0*/  BRA.U UP0, `(.L_x_39) ;  /* 0xfffffffd00487547 */ /* 0x010fea000b83ffff */
.L_x_33:
[C---:B-1----:R-:W-:Y:S01]  /*20b0*/  LEA R2, R16.reuse, UR4, 0x3 ;  /* 0x0000000410027c11 */ /* 0x042fe2000f8e18ff */
[----:B------:R-:W-:Y:S01]  /*20c0*/  NOP ;  /* 0x0000000000007918 */ /* 0x000fe20000000000 */
[----:B--2---:R-:W-:Y:S02]  /*20d0*/  SHF.L.U32 R3, R13, 0x1f, RZ ;  /* 0x0000001f0d037819 */ /* 0x004fe400000006ff */
[----:B------:R-:W-:Y:S02]  /*20e0*/  LEA R4, R16, UR4, 0x4 ;  /* 0x0000000410047c11 */ /* 0x000fe4000f8e20ff */
[----:B------:R-:W1:Y:S02]  /*20f0*/  SYNCS.PHASECHK.TRANS64.TRYWAIT P0, [R2+URZ+0xe0], R3 ;  /* 0x0000e003020075a7 */ /* 0x000e6400080011ff */
[----:B-1----:R-:W-:Y:S05]  /*2100*/  @!P0 BRA `(.L_x_40) ;  /* 0x00000060001c8947 */ /* 0x002fea0003800000 */
.L_x_143:
[----:B------:R-:W2:Y:S01]  /*2110*/  LDS.128 R4, [R4+0x170] ;  /* 0x0001700004047984 */ /* 0x000ea20000000c00 */
[----:B------:R-:W-:Y:S01]  /*2120*/  ISETP.GE.AND P0, PT, R40, 0x1, PT ;  /* 0x000000012800780c */ /* 0x000fe20003f06270 */
[----:B-1----:R-:W-:Y:S01]  /*2130*/  VIADD R2, R2, 0xf0 ;  /* 0x000000f002027836 */ /* 0x002fe20000000000 */
[----:B------:R-:W-:Y:S01]  /*2140*/  @!PT LDS RZ, [RZ] ;  /* 0x00000000fffff984 */ /* 0x000fe20000000800 */
[----:B------:R-:W-:Y:S01]  /*2150*/  @!PT LDS RZ, [RZ] ;  /* 0x00000000fffff984 */ /* 0x000fe20000000800 */
[----:B------:R-:W-:Y:S01]  /*2160*/  @!PT LDS RZ, [RZ] ;  /* 0x00000000fffff984 */ /* 0x000fe20000000800 */
[----:B------:R-:W-:Y:S01]  /*2170*/  @!PT LDS RZ, [RZ] ;  /* 0x00000000fffff984 */ /* 0x000fe20000000800 */
[----:B------:R1:W-:Y:S06]  /*2180*/  MEMBAR.ALL.CTA ;  /* 0x0000000000007992 */ /* 0x0003ec0000008000 */
[----:B-1----:R-:W1:Y:S01]  /*2190*/  FENCE.VIEW.ASYNC.S ;  /* 0x00000000000073c6 */ /* 0x002e620000000000 */
[----:B------:R-:W-:-:S04]  /*21a0*/  PRMT R2, RZ, 0x654, R2 ;  /* 0x00000654ff027816 */ /* 0x000fc80000000002 */
[----:B-1----:R1:W-:Y:S01]  /*21b0*/  SYNCS.ARRIVE.TRANS64.RED.A1T0 RZ, [R2+URZ], RZ ;  /* 0x000000ff02ff79a7 */ /* 0x0023e200081004ff */
[----:B--2---:R-:W-:-:S13]  /*21c0*/  LOP3.LUT P2, RZ, R6, 0x1, RZ, 0xc0, !PT ;  /* 0x0000000106ff7812 */ /* 0x004fda000784c0ff */
[----:B------:R-:W-:Y:S01]  /*21d0*/  @P2 SHF.R.U32.HI R3, RZ, 0x10, R5 ;  /* 0x00000010ff032819 */ /* 0x000fe20000011605 */
[----:B------:R-:W-:Y:S01]  /*21e0*/  VOTEU.ANY UP0, P2 ;  /* 0x0000000000ff7886 */ /* 0x000fe20001000100 */
[----:B------:R-:W-:Y:S02]  /*21f0*/  @P2 MOV R10, R4 ;  /* 0x00000004000a2202 */ /* 0x000fe40000000f00 */
[----:B------:R-:W-:Y:S02]  /*2200*/  @P2 R2UR.BROADCAST UR8, R3 ;  /* 0x00000000030822ca */ /* 0x000fe400008e0000 */
[----:B------:R-:W-:-:S11]  /*2210*/  @P2 LOP3.LUT R9, R5, 0xffff, RZ, 0xc0, !PT ;  /* 0x0000ffff05092812 */ /* 0x000fd600078ec0ff */
[----:B------:R-:W-:Y:S01]  /*2220*/  @UP0 UMOV UR36, UR8 ;  /* 0x0000000800240c82 */ /* 0x000fe20008000000 */
[----:B-1----:R-:W-:Y:S05]  /*2230*/  @!P0 BRA `(.L_x_41) ;  /* 0x0000000000b88947 */ /* 0x002fea0003800000 */
[----:B------:R-:W3:Y:S01]  /*2240*/  LDC.64 R4, c[0x0][0xb18] ;  /* 0x0002c600ff047b82 */ /* 0x000ee20000000a00 */
[----:B------:R-:W-:-:S07]  /*2250*/  ISETP.NE.AND P3, PT, R40, 0x1, PT ;  /* 0x000000012800780c */ /* 0x000fce0003f65270 */
[----:B------:R-:W1:Y:S08]  /*2260*/  LDC.64 R6, c[0x0][0xb10] ;  /* 0x0002c400ff067b82 */ /* 0x000e700000000a00 */
[----:B------:R-:W2:Y:S08]  /*2270*/  LDC R14, c[0x0][0xb20] ;  /* 0x0002c800ff0e7b82 */ /* 0x000eb00000000800 */
[----:B------:R-:W4:Y:S01]  /*2280*/  LDC R15, c[0x0][0xb0c] ;  /* 0x0002c300ff0f7b82 */ /* 0x000f220000000800 */
[----:B---3--:R-:W-:Y:S01]  /*2290*/  IMAD.HI.U32 R21, R0, R5, RZ ;  /* 0x0000000500157227 */ /* 0x008fe200078e00ff */
[----:B------:R-:W-:-:S03]  /*22a0*/  ISETP.NE.AND P0, PT, R4, 0x1, PT ;  /* 0x000000010400780c */ /* 0x000fc60003f05270 */
[----:B------:R-:W-:-:S03]  /*22b0*/  IMAD.HI.U32 R5, R9, R5, RZ ;  /* 0x0000000509057227 */ /* 0x000fc600078e00ff */
[----:B------:R-:W3:Y:S01]  /*22c0*/  LDC.64 R2, c[0x0][0xb28] ;  /* 0x0002ca00ff027b82 */ /* 0x000ee20000000a00 */
[----:B-1----:R-:W-:-:S04]  /*22d0*/  IMAD.HI.U32 R22, R8, R6, RZ ;  /* 0x0000000608167227 */ /* 0x002fc800078e00ff */
[----:B------:R-:W-:Y:S01]  /*22e0*/  IMAD.HI.U32 R23, R10, R6, RZ ;  /* 0x000000060a177227 */ /* 0x000fe200078e00ff */
[----:B------:R-:W-:Y:S02]  /*22f0*/  SHF.R.U32.HI R22, RZ, R7, R22 ;  /* 0x00000007ff167219 */ /* 0x000fe40000011616 */
[-C--:B--2---:R-:W-:Y:S02]  /*2300*/  SHF.R.U32.HI R21, RZ, R14.reuse, R21 ;  /* 0x0000000eff157219 */ /* 0x084fe40000011615 */
[----:B------:R-:W-:Y:S02]  /*2310*/  SHF.R.U32.HI R5, RZ, R14, R5 ;  /* 0x0000000eff057219 */ /* 0x000fe40000011605 */
[----:B------:R-:W-:Y:S02]  /*2320*/  SEL R21, R0, R21, !P0 ;  /* 0x0000001500157207 */ /* 0x000fe40004000000 */
[----:B------:R-:W-:Y:S02]  /*2330*/  SHF.R.U32.HI R23, RZ, R7, R23 ;  /* 0x00000007ff177219 */ /* 0x000fe40000011617 */
[----:B----4-:R-:W-:-:S02]  /*2340*/  ISETP.NE.AND P1, PT, R15, 0x1, PT ;  /* 0x000000010f00780c */ /* 0x010fc40003f25270 */
[----:B------:R-:W-:Y:S02]  /*2350*/  SEL R5, R9, R5, !P0 ;  /* 0x0000000509057207 */ /* 0x000fe40004000000 */
[----:B------:R-:W-:Y:S02]  /*2360*/  SEL R22, R8, R22, !P1 ;  /* 0x0000001608167207 */ /* 0x000fe40004800000 */
[----:B------:R-:W-:Y:S01]  /*2370*/  SEL R23, R10, R23, !P1 ;  /* 0x000000170a177207 */ /* 0x000fe20004800000 */
[----:B---3--:R-:W-:-:S04]  /*2380*/  IMAD.HI.U32 R20, R21, R2, RZ ;  /* 0x0000000215147227 */ /* 0x008fc800078e00ff */
        /* <DEDUP_REMOVED lines=10> */
[----:B------:R-:W-:-:S04]  /*2430*/  @!P0 IMAD.HI.U32 R7, R23, R2, RZ ;  /* 0x0000000217078227 */ /* 0x000fc800078e00ff */
[----:B------:R-:W-:Y:S01]  /*2440*/  IMAD.MOV R2, RZ, RZ, -R6 ;  /* 0x000000ffff027224 */ /* 0x000fe200078e0a06 */
[----:B------:R-:W-:Y:S02]  /*2450*/  @!P0 SHF.R.U32.HI R3, RZ, R3, R7 ;  /* 0x00000003ff038219 */ /* 0x000fe40000011607 */
[----:B------:R-:W-:Y:S01]  /*2460*/  IADD3 R7, PT, PT, -R5, RZ, RZ ;  /* 0x000000ff05077210 */ /* 0x000fe20007ffe1ff */
[----:B------:R-:W-:Y:S01]  /*2470*/  IMAD R2, R40, R2, R5 ;  /* 0x0000000228027224 */ /* 0x000fe200078e0205 */
        /* <DEDUP_REMOVED lines=10> */
.L_x_41:
[----:B------:R-:W1:Y:S02]  /*2520*/  LDCU UR8, c[0x0][0xb30] ;  /* 0x00016600ff0877ac */ /* 0x000e640008000800 */
[----:B-1----:R-:W-:-:S09]  /*2530*/  UISETP.NE.AND UP0, UPT, UR8, 0x1, UPT ;  /* 0x000000010800788c */ /* 0x002fd2000bf05270 */
[----:B------:R-:W-:Y:S05]  /*2540*/  BRA.U UP0, `(.L_x_42) ;  /* 0x0000000100407547 */ /* 0x000fea000b800000 */
[----:B------:R-:W1:Y:S08]  /*2550*/  LDC.64 R4, c[0x0][0xb10] ;  /* 0x0002c400ff047b82 */ /* 0x000e700000000a00 */
[----:B------:R-:W2:Y:S08]  /*2560*/  LDC.64 R2, c[0x0][0xb18] ;  /* 0x0002c600ff027b82 */ /* 0x000eb00000000a00 */
[----:B------:R-:W4:Y:S08]  /*2570*/  LDC R6, c[0x0][0xb20] ;  /* 0x0002c800ff067b82 */ /* 0x000f300000000800 */
[----:B------:R-:W3:Y:S01]  /*2580*/  LDC R7, c[0x0][0xb0c] ;  /* 0x0002c300ff077b82 */ /* 0x000ee20000000800 */
[----:B-1----:R-:W-:-:S05]  /*2590*/  IMAD.HI.U32 R4, R10, R4, RZ ;  /* 0x000000040a047227 */ /* 0x002fca00078e00ff */
[----:B------:R-:W-:Y:S01]  /*25a0*/  SHF.R.U32.HI R4, RZ, R5, R4 ;  /* 0x00000005ff047219 */ /* 0x000fe20000011604 */
[----:B--2---:R-:W-:Y:S01]  /*25b0*/  IMAD.HI.U32 R3, R9, R3, RZ ;  /* 0x0000000309037227 */ /* 0x004fe200078e00ff */
[----:B------:R-:W-:-:S04]  /*25c0*/  ISETP.NE.AND P0, PT, R2, 0x1, PT ;  /* 0x000000010200780c */ /* 0x000fc80003f05270 */
[----:B----4-:R-:W-:-:S04]  /*25d0*/  SHF.R.U32.HI R3, RZ, R6, R3 ;  /* 0x00000006ff037219 */ /* 0x010fc80000011603 */
[----:B------:R-:W-:Y:S02]  /*25e0*/  SEL R3, R9, R3, !P0 ;  /* 0x0000000309037207 */ /* 0x000fe40004000000 */
[----:B---3--:R-:W-:-:S04]  /*25f0*/  ISETP.NE.AND P1, PT, R7, 0x1, PT ;  /* 0x000000010700780c */ /* 0x008fc80003f25270 */
[----:B------:R-:W-:-:S05]  /*2600*/  SEL R4, R10, R4, !P1 ;  /* 0x000000040a047207 */ /* 0x000fca0004800000 */
[----:B------:R-:W-:Y:S02]  /*2610*/  IMAD.IADD R5, R3, 0x1, -R4 ;  /* 0x0000000103057824 */ /* 0x000fe400078e0a04 */
[----:B------:R-:W-:Y:S02]  /*2620*/  IMAD.IADD R3, R4, 0x1, -R3 ;  /* 0x0000000104037824 */ /* 0x000fe400078e0a03 */
[----:B------:R-:W-:Y:S02]  /*2630*/  IMAD R10, R5, R7, R10 ;  /* 0x00000007050a7224 */ /* 0x000fe400078e020a */
[----:B------:R-:W-:-:S07]  /*2640*/  IMAD R9, R3, R2, R9 ;  /* 0x0000000203097224 */ /* 0x000fce00078e0209 */
.L_x_42:
[----:B------:R-:W-:Y:S01]  /*2650*/  VIADD R16, R16, 0x1 ;  /* 0x0000000110107836 */ /* 0x000fe20000000000 */
[----:B------:R-:W-:Y:S01]  /*2660*/  PLOP3.LUT P1, PT, PT, PT, PT, 0x80, 0x8 ;  /* 0x000000000008781c */ /* 0x000fe20003f2f070 */
[----:B------:R-:W-:Y:S02]  /*2670*/  IMAD.IADD R14, R10, 0x1, R91 ;  /* 0x000000010a0e7824 */ /* 0x000fe400078e025b */
[----:B------:R-:W-:Y:S01]  /*2680*/  IMAD.IADD R15, R9, 0x1, R90 ;  /* 0x00000001090f7824 */ /* 0x000fe200078e025a */
[----:B------:R-:W-:-:S04]  /*2690*/  ISETP.NE.AND P0, PT, R16, 0x2, PT ;  /* 0x000000021000780c */ /* 0x000fc80003f05270 */
[----:B------:R-:W-:Y:S02]  /*26a0*/  SEL R2, RZ, 0x1, P0 ;  /* 0x00000001ff027807 */ /* 0x000fe40000000000 */
[----:B------:R-:W-:Y:S02]  /*26b0*/  SEL R16, R16, RZ, P0 ;  /* 0x000000ff10107207 */ /* 0x000fe40000000000 */
[----:B------:R-:W-:Y:S01]  /*26c0*/  LOP3.LUT R13, R13, R2, RZ, 0x3c, !PT ;  /* 0x000000020d0d7212 */ /* 0x000fe200078e3cff */
[----:B------:R-:W-:Y:S06]  /*26d0*/  @P2 BRA `(.L_x_43) ;  /* 0xfffffff000582947 */ /* 0x000fec000383ffff */
[----:B------:R-:W-:Y:S01]  /*26e0*/  UIADD3 UR4, UPT, UPT, UR4, 0x50, URZ ;  /* 0x0000005004047890 */ /* 0x000fe2000fffe0ff */
[----:B------:R-:W-:-:S03]  /*26f0*/  SHF.L.U32 R2, R17, 0x1f, RZ ;  /* 0x0000001f11027819 */ /* 0x000fc600000006ff */
[----:B------:R-:W-:-:S09]  /*2700*/  ULEA UR5, UR13, UR4, 0x3 ;  /* 0x000000040d057291 */ /* 0x000fd2000f8e18ff */
[----:B------:R-:W1:Y:S02]  /*2710*/  SYNCS.PHASECHK.TRANS64.TRYWAIT P0, [UR5], R2 ;  /* 0x00000002ff0075a7 */ /* 0x000e640008001105 */
[----:B-1----:R-:W-:Y:S05]  /*2720*/  @!P0 BRA `(.L_x_44) ;  /* 0x0000005800a88947 */ /* 0x002fea0003800000 */
.L_x_145:
[----:B------:R-:W-:-:S04]  /*2730*/  UIADD3 UR6, UPT, UPT, UR13, 0x1, URZ ;  /* 0x000000010d067890 */ /* 0x000fc8000fffe0ff */
[----:B------:R-:W-:-:S04]  /*2740*/  UISETP.NE.AND UP0, UPT, UR6, 0xa, UPT ;  /* 0x0000000a0600788c */ /* 0x000fc8000bf05270 */
[----:B------:R-:W-:Y:S02]  /*2750*/  USEL UR7, URZ, 0x1, UP0 ;  /* 0x00000001ff077887 */ /* 0x000fe40008000000 */
[----:B------:R-:W-:-:S04]  /*2760*/  USEL UR6, UR6, URZ, UP0 ;  /* 0x000000ff06067287 */ /* 0x000fc80008000000 */
[----:B------:R-:W-:Y:S01]  /*2770*/  ULEA UR5, UR6, UR4, 0x3 ;  /* 0x0000000406057291 */ /* 0x000fe2000f8e18ff */
[----:B-1----:R-:W-:-:S04]  /*2780*/  LOP3.LUT R2, R17, UR7, RZ, 0x3c, !PT ;  /* 0x0000000711027c12 */ /* 0x002fc8000f8e3cff */
[----:B------:R-:W-:-:S04]  /*2790*/  SHF.L.U32 R3, R2, 0x1f, RZ ;  /* 0x0000001f02037819 */ /* 0x000fc800000006ff */
[----:B------:R-:W1:Y:S02]  /*27a0*/  SYNCS.PHASECHK.TRANS64.TRYWAIT P0, [UR5], R3 ;  /* 0x00000003ff0075a7 */ /* 0x000e640008001105 */
[----:B-1----:R-:W-:Y:S05]  /*27b0*/  @!P0 BRA `(.L_x_45) ;  /* 0x00000058009c8947 */ /* 0x002fea0003800000 */
.L_x_147:
[----:B------:R-:W-:-:S04]  /*27c0*/  UIADD3 UR6, UPT, UPT, UR6, 0x1, URZ ;  /* 0x0000000106067890 */ /* 0x000fc8000fffe0ff */
[----:B------:R-:W-:-:S04]  /*27d0*/  UISETP.NE.AND UP0, UPT, UR6, 0xa, UPT ;  /* 0x0000000a0600788c */ /* 0x000fc8000bf05270 */
[----:B------:R-:W-:Y:S02]  /*27e0*/  USEL UR7, URZ, 0x1, UP0 ;  /* 0x00000001ff077887 */ /* 0x000fe40008000000 */
[----:B------:R-:W-:-:S04]  /*27f0*/  USEL UR6, UR6, URZ, UP0 ;  /* 0x000000ff06067287 */ /* 0x000fc80008000000 */
[----:B------:R-:W-:Y:S01]  /*2800*/  ULEA UR5, UR6, UR4, 0x3 ;  /* 0x0000000406057291 */ /* 0x000fe2000f8e18ff */
[----:B------:R-:W-:-:S04]  /*2810*/  LOP3.LUT R2, R2, UR7, RZ, 0x3c, !PT ;  /* 0x0000000702027c12 */ /* 0x000fc8000f8e3cff */
[----:B-1----:R-:W-:-:S04]  /*2820*/  SHF.L.U32 R3, R2, 0x1f, RZ ;  /* 0x0000001f02037819 */ /* 0x002fc800000006ff */
[----:B------:R-:W1:Y:S02]  /*2830*/  SYNCS.PHASECHK.TRANS64.TRYWAIT P0, [UR5], R3 ;  /* 0x00000003ff0075a7 */ /* 0x000e640008001105 */
[----:B-1----:R-:W-:Y:S05]  /*2840*/  @!P0 BRA `(.L_x_46) ;  /* 0x0000005800908947 */ /* 0x002fea0003800000 */
.L_x_149:
        /* <DEDUP_REMOVED lines=9> */
.L_x_151:
        /* <DEDUP_REMOVED lines=9> */
.L_x_153:
        /* <DEDUP_REMOVED lines=9> */
.L_x_155:
        /* <DEDUP_REMOVED lines=9> */
.L_x_157:
        /* <DEDUP_REMOVED lines=9> */
.L_x_159:
        /* <DEDUP_REMOVED lines=9> */
.L_x_161:
[----:B------:R-:W-:-:S04]  /*2bb0*/  UIADD3 UR6, UPT, UPT, UR6, 0x1, URZ ;  /* 0x0000000106067890 */ /* 0x000fc8000fffe0ff */
[----:B------:R-:W-:-:S04]  /*2bc0*/  UISETP.NE.AND UP0, UPT, UR6, 0xa, UPT ;  /* 0x0000000a0600788c */ /* 0x000fc8000bf05270 */
[----:B------:R-:W-:Y:S02]  /*2bd0*/  USEL UR5, URZ, 0x1, UP0 ;  /* 0x00000001ff057887 */ /* 0x000fe40008000000 */
[----:B------:R-:W-:-:S04]  /*2be0*/  USEL UR6, UR6, URZ, UP0 ;  /* 0x000000ff06067287 */ /* 0x000fc80008000000 */
[----:B------:R-:W-:Y:S01]  /*2bf0*/  ULEA UR6, UR6, UR4, 0x3 ;  /* 0x0000000406067291 */ /* 0x000fe2000f8e18ff */
[----:B------:R-:W-:-:S04]  /*2c00*/  LOP3.LUT R2, R2, UR5, RZ, 0x3c, !PT ;  /* 0x0000000502027c12 */ /* 0x000fc8000f8e3cff */
[----:B------:R-:W-:Y:S01]  /*2c10*/  SHF.L.U32 R2, R2, 0x1f, RZ ;  /* 0x0000001f02027819 */ /* 0x000fe200000006ff */
[----:B-1-3--:R-:W-:-:S07]  /*2c20*/  IMAD.U32 R0, RZ, RZ, UR6 ;  /* 0x00000006ff007e24 */ /* 0x00afce000f8e00ff */
.L_x_53:
[----:B-1----:R1:W2:Y:S02]  /*2c30*/  SYNCS.PHASECHK.TRANS64.TRYWAIT P0, [R0+URZ], R2 ;  /* 0x00000002000075a7 */ /* 0x0022a400080011ff */
[----:B--2---:R-:W-:Y:S05]  /*2c40*/  @!P0 NANOSLEEP.SYNCS 0x989680 ;  /* 0x009896800000895d */ /* 0x004fea0003900000 */
[----:B------:R-:W2:Y:S02]  /*2c50*/  @!P0 SYNCS.PHASECHK.TRANS64 P0, [R0+URZ], R2 ;  /* 0x00000002000085a7 */ /* 0x000ea400080010ff */
[----:B--2---:R-:W-:Y:S05]  /*2c60*/  @P0 EXIT ;  /* 0x000000000000094d */ /* 0x004fea0003800000 */
[----:B------:R-:W-:Y:S05]  /*2c70*/  BRA `(.L_x_53) ;  /* 0xfffffffc00ec7947 */ /* 0x000fea000383ffff */
.L_x_23:
[----:B------:R-:W-:-:S04]  /*2c80*/  UISETP.NE.AND UP1, UPT, UR37, URZ, UPT ;  /* 0x000000ff2500728c */ /* 0x000fc8000bf25270 */
[----:B------:R-:W-:-:S09]  /*2c90*/  UISETP.NE.OR UP1, UPT, UR10, 0x1, UP1 ;  /* 0x000000010a00788c */ /* 0x000fd20008f25670 */
[----:B------:R-:W-:Y:S05]  /*2ca0*/  BRA.U UP1, `(.L_x_54) ;  /* 0x00000005014c7547 */ /* 0x000fea000b800000 */
[----:B------:R-:W-:Y:S01]  /*2cb0*/  HFMA2 R11, -RZ, RZ, 0, 0 ;  /* 0x00000000ff0b7431 */ /* 0x000fe200000001ff */
[----:B------:R-:W-:Y:S01]  /*2cc0*/  ISETP.GE.U32.AND P2, PT, R10, 0x2, PT ;  /* 0x000000020a00780c */ /* 0x000fe20003f46070 */
[----:B------:R-:W-:Y:S01]  /*2cd0*/  IMAD.MOV.U32 R12, RZ, RZ, 0x1 ;  /* 0x00000001ff0c7424 */ /* 0x000fe200078e00ff */
[----:B------:R-:W-:Y:S01]  /*2ce0*/  CS2R R8, SRZ ;  /* 0x0000000000087805 */ /* 0x000fe2000001ff00 */
[----:B------:R-:W-:Y:S01]  /*2cf0*/  IMAD.MOV.U32 R3, RZ, RZ, RZ ;  /* 0x000000ffff037224 */ /* 0x000fe200078e00ff */
[----:B------:R-:W-:Y:S01]  /*2d00*/  UMOV UR4, 0x400 ;  /* 0x0000040000047882 */ /* 0x000fe20000000000 */
[----:B------:R-:W-:Y:S01]  /*2d10*/  UMOV UR6, URZ ;  /* 0x000000ff00067c82 */ /* 0x000fe20008000000 */
[----:B------:R-:W-:-:S12]  /*2d20*/  ULEA UR37, UR37, UR4, 0x18 ;  /* 0x0000000425257291 */ /* 0x000fd8000f8ec0ff */
.L_x_58:
[----:B------:R-:W-:Y:S02]  /*2d30*/  LEA R0, R3, UR37, 0x3 ;  /* 0x0000002503007c11 */ /* 0x000fe4000f8e18ff */
[----:B------:R-:W-:-:S03]  /*2d40*/  SHF.L.U32 R4, R8, 0x1f, RZ ;  /* 0x0000001f08047819 */ /* 0x000fc600000006ff */
[----:B------:R-:W-:Y:S01]  /*2d50*/  VIADD R5, R0, 0x150 ;  /* 0x0000015000057836 */ /* 0x000fe20000000000 */
[----:B------:R-:W1:Y:S02]  /*2d60*/  SYNCS.PHASECHK.TRANS64.TRYWAIT P0, [R0+URZ+0x140], R4 ;  /* 0x00014004000075a7 */ /* 0x000e6400080011ff */
[----:B-1----:R-:W-:Y:S05]  /*2d70*/  @!P0 BRA `(.L_x_55) ;  /* 0x0000005400ec8947 */ /* 0x002fea0003800000 */
.L_x_162:
[----:B------:R-:W-:Y:S01]  /*2d80*/  ULEA UR5, UR6, UR37, 0x3 ;  /* 0x0000002506057291 */ /* 0x000fe2000f8e18ff */
[----:B-1----:R-:W-:Y:S01]  /*2d90*/  PRMT R0, RZ, 0x654, R5 ;  /* 0x00000654ff007816 */ /* 0x002fe20000000005 */
[----:B------:R-:W-:Y:S01]  /*2da0*/  @!P2 IMAD.MOV.U32 R4, RZ, RZ, 0x10 ;  /* 0x00000010ff04a424 */ /* 0x000fe200078e00ff */
[----:B------:R-:W-:Y:S01]  /*2db0*/  SHF.L.U32 R5, R12, 0x1f, RZ ;  /* 0x0000001f0c057819 */ /* 0x000fe200000006ff */
[----:B------:R-:W-:Y:S01]  /*2dc0*/  UIADD3 UR4, UPT, UPT, UR5, 0xe0, URZ ;  /* 0x000000e005047890 */ /* 0x000fe2000fffe0ff */
[----:B------:R1:W-:Y:S05]  /*2dd0*/  SYNCS.ARRIVE.TRANS64.RED.A1T0 RZ, [R0+URZ], RZ ;  /* 0x000000ff00ff79a7 */ /* 0x0003ea00081004ff */
[----:B------:R-:W-:Y:S01]  /*2de0*/  IMAD.U32 R6, RZ, RZ, UR4 ;  /* 0x00000004ff067e24 */ /* 0x000fe2000f8e00ff */
[----:B------:R-:W2:Y:S04]  /*2df0*/  SYNCS.PHASECHK.TRANS64.TRYWAIT P0, [UR5+0xf0], R5 ;  /* 0x0000f005ff0075a7 */ /* 0x000ea80008001105 */
[----:B------:R-:W-:Y:S01]  /*2e00*/  PRMT R6, R10, 0x654, R6 ;  /* 0x000006540a067816 */ /* 0x000fe20000000006 */
[----:B-12---:R-:W-:Y:S06]  /*2e10*/  @!P0 BRA `(.L_x_56) ;  /* 0x0000005400d88947 */ /* 0x006fec0003800000 */
.L_x_164:
[----:B------:R-:W-:Y:S01]  /*2e20*/  ULEA UR4, UR6, UR37, 0x4 ;  /* 0x0000002506047291 */ /* 0x000fe2000f8e20ff */
[----:B------:R-:W-:Y:S01]  /*2e30*/  SEL R2, R6, R2, !P2 ;  /* 0x0000000206027207 */ /* 0x000fe20005000000 */
[----:B------:R-:W-:Y:S01]  /*2e40*/  UIADD3 UR5, UPT, UPT, UR5, 0xe0, URZ ;  /* 0x000000e005057890 */ /* 0x000fe2000fffe0ff */
[----:B-1----:R-:W-:Y:S01]  /*2e50*/  LEA R0, R11, UR37, 0x3 ;  /* 0x000000250b007c11 */ /* 0x002fe2000f8e18ff */
[----:B------:R-:W-:Y:S01]  /*2e60*/  UIADD3 UR4, UPT, UPT, UR4, 0x170, URZ ;  /* 0x0000017004047890 */ /* 0x000fe2000fffe0ff */
[----:B------:R1:W-:Y:S01]  /*2e70*/  @!P2 SYNCS.ARRIVE.TRANS64.RED RZ, [R2+URZ], R4 ;  /* 0x0000000402ffa9a7 */ /* 0x0003e200080004ff */
[----:B------:R-:W-:Y:S01]  /*2e80*/  UIADD3 UR6, UPT, UPT, UR6, 0x1, URZ ;  /* 0x0000000106067890 */ /* 0x000fe2000fffe0ff */
[----:B------:R-:W-:-:S03]  /*2e90*/  VIADD R3, R3, 0x1 ;  /* 0x0000000103037836 */ /* 0x000fc60000000000 */
[----:B------:R-:W-:Y:S02]  /*2ea0*/  UISETP.NE.AND UP0, UPT, UR6, 0x2, UPT ;  /* 0x000000020600788c */ /* 0x000fe4000bf05270 */
[----:B------:R-:W-:Y:S01]  /*2eb0*/  ISETP.NE.AND P0, PT, R3, 0x2, PT ;  /* 0x000000020300780c */ /* 0x000fe20003f05270 */
[----:B------:R-:W-:Y:S06]  /*2ec0*/  UGETNEXTWORKID.BROADCAST [UR4], [UR5] ;  /* 0x00000000040073ca */ /* 0x000fec0008000100 */
[----:B------:R-:W-:Y:S02]  /*2ed0*/  USEL UR4, URZ, 0x1, UP0 ;  /* 0x00000001ff047887 */ /* 0x000fe40008000000 */
[----:B------:R-:W-:-:S04]  /*2ee0*/  USEL UR6, UR6, URZ, UP0 ;  /* 0x000000ff06067287 */ /* 0x000fc80008000000 */
[----:B------:R-:W-:Y:S02]  /*2ef0*/  LOP3.LUT R12, R12, UR4, RZ, 0x3c, !PT ;  /* 0x000000040c0c7c12 */ /* 0x000fe4000f8e3cff */
[----:B-1----:R-:W-:-:S04]  /*2f00*/  SHF.L.U32 R4, R9, 0x1f, RZ ;  /* 0x0000001f09047819 */ /* 0x002fc800000006ff */
[----:B------:R-:W1:Y:S02]  /*2f10*/  SYNCS.PHASECHK.TRANS64.TRYWAIT P1, [R0+URZ+0xe0], R4 ;  /* 0x0000e004000075a7 */ /* 0x000e6400080211ff */
[----:B-1----:R-:W-:Y:S05]  /*2f20*/  @!P1 BRA `(.L_x_57) ;  /* 0x0000005400ac9947 */ /* 0x002fea0003800000 */
.L_x_165:
[----:B-1----:R-:W-:Y:S01]  /*2f30*/  LEA R4, R11, UR37, 0x4 ;  /* 0x000000250b047c11 */ /* 0x002fe2000f8e20ff */
[----:B------:R-:W-:Y:S01]  /*2f40*/  VIADD R0, R0, 0xf0 ;  /* 0x000000f000007836 */ /* 0x000fe20000000000 */
[----:B------:R-:W-:Y:S01]  /*2f50*/  SEL R3, R3, RZ, P0 ;  /* 0x000000ff03037207 */ /* 0x000fe20000000000 */
[----:B------:R-:W-:-:S03]  /*2f60*/  VIADD R11, R11, 0x1 ;  /* 0x000000010b0b7836 */ /* 0x000fc60000000000 */
[----:B------:R-:W1:Y:S01]  /*2f70*/  LDS.128 R4, [R4+0x170] ;  /* 0x0001700004047984 */ /* 0x000e620000000c00 */
[----:B------:R-:W-:Y:S02]  /*2f80*/  PRMT R0, RZ, 0x654, R0 ;  /* 0x00000654ff007816 */ /* 0x000fe40000000000 */
[C---:B------:R-:W-:Y:S01]  /*2f90*/  ISETP.NE.AND P1, PT, R11.reuse, 0x2, PT ;  /* 0x000000020b00780c */ /* 0x040fe20003f25270 */
[----:B------:R-:W-:Y:S01]  /*2fa0*/  @!PT LDS RZ, [RZ] ;  /* 0x00000000fffff984 */ /* 0x000fe20000000800 */
[----:B------:R-:W-:Y:S01]  /*2fb0*/  @!PT LDS RZ, [RZ] ;  /* 0x00000000fffff984 */ /* 0x000fe20000000800 */
[----:B------:R-:W-:Y:S01]  /*2fc0*/  @!PT LDS RZ, [RZ] ;  /* 0x00000000fffff984 */ /* 0x000fe20000000800 */
[----:B------:R-:W-:Y:S01]  /*2fd0*/  @!PT LDS RZ, [RZ] ;  /* 0x00000000fffff984 */ /* 0x000fe20000000800 */
[----:B------:R2:W-:Y:S06]  /*2fe0*/  MEMBAR.ALL.CTA ;  /* 0x0000000000007992 */ /* 0x0005ec0000008000 */
[----:B--2---:R-:W2:Y:S01]  /*2ff0*/  FENCE.VIEW.ASYNC.S ;  /* 0x00000000000073c6 */ /* 0x004ea20000000000 */
[----:B------:R-:W-:Y:S01]  /*3000*/  SEL R11, R11, RZ, P1 ;  /* 0x000000ff0b0b7207 */ /* 0x000fe20000800000 */
[----:B--2---:R2:W-:Y:S01]  /*3010*/  SYNCS.ARRIVE.TRANS64.RED.A1T0 RZ, [R0+URZ], RZ ;  /* 0x000000ff00ff79a7 */ /* 0x0045e200081004ff */
[----:B-1----:R-:W-:-:S02]  /*3020*/  LOP3.LUT P3, RZ, R6, 0x1, RZ, 0xc0, !PT ;  /* 0x0000000106ff7812 */ /* 0x002fc4000786c0ff */
[----:B------:R-:W-:-:S04]  /*3030*/  SEL R4, RZ, 0x1, P1 ;  /* 0x00000001ff047807 */ /* 0x000fc80000800000 */
[----:B------:R-:W-:Y:S02]  /*3040*/  LOP3.LUT R9, R9, R4, RZ, 0x3c, !PT ;  /* 0x0000000409097212 */ /* 0x000fe400078e3cff */
[----:B--2---:R-:W-:-:S04]  /*3050*/  SEL R0, RZ, 0x1, P0 ;  /* 0x00000001ff007807 */ /* 0x004fc80000000000 */
[----:B------:R-:W-:Y:S01]  /*3060*/  LOP3.LUT R8, R8, R0, RZ, 0x3c, !PT ;  /* 0x0000000008087212 */ /* 0x000fe200078e3cff */
[----:B------:R-:W-:Y:S06]  /*3070*/  @P3 BRA `(.L_x_58) ;  /* 0xfffffffc002c3947 */ /* 0x000fec000383ffff */
[----:B------:R-:W-:Y:S01]  /*3080*/  ULEA UR5, UR6, UR37, 0x3 ;  /* 0x0000002506057291 */ /* 0x000fe2000f8e18ff */
[----:B------:R-:W-:-:S08]  /*3090*/  SHF.L.U32 R2, R12, 0x1f, RZ ;  /* 0x0000001f0c027819 */ /* 0x000fd000000006ff */
[----:B------:R-:W1:Y:S02]  /*30a0*/  SYNCS.PHASECHK.TRANS64 P0, [UR5+0xf0], R2 ;  /* 0x0000f002ff0075a7 */ /* 0x000e640008001005 */
[----:B-1----:R-:W-:Y:S05]  /*30b0*/  @P0 BRA `(.L_x_59) ;  /* 0x0000000000080947 */ /* 0x002fea0003800000 */
[----:B------:R-:W1:Y:S02]  /*30c0*/  SYNCS.PHASECHK.TRANS64.TRYWAIT P0, [UR5+0xf0], R2 ;  /* 0x0000f002ff0075a7 */ /* 0x000e640008001105 */
[----:B-1----:R-:W-:Y:S05]  /*30d0*/  @!P0 BRA `(.L_x_60) ;  /* 0x0000005400548947 */ /* 0x002fea0003800000 */
.L_x_59:
[----:B------:R-:W-:-:S04]  /*30e0*/  UIADD3 UR4, UPT, UPT, UR6, 0x1, URZ ;  /* 0x0000000106047890 */ /* 0x000fc8000fffe0ff */
[----:B------:R-:W-:-:S04]  /*30f0*/  UISETP.NE.AND UP0, UPT, UR4, 0x2, UPT ;  /* 0x000000020400788c */ /* 0x000fc8000bf05270 */
[----:B------:R-:W-:Y:S02]  /*3100*/  USEL UR7, URZ, 0x1, UP0 ;  /* 0x00000001ff077887 */ /* 0x000fe40008000000 */
[----:B------:R-:W-:-:S04]  /*3110*/  USEL UR4, UR4, URZ, UP0 ;  /* 0x000000ff04047287 */ /* 0x000fc80008000000 */
[----:B------:R-:W-:Y:S01]  /*3120*/  ULEA UR4, UR4, UR37, 0x3 ;  /* 0x0000002504047291 */ /* 0x000fe2000f8e18ff */
[----:B-1----:R-:W-:-:S04]  /*3130*/  LOP3.LUT R2, R12, UR7, RZ, 0x3c, !PT ;  /* 0x000000070c027c12 */ /* 0x002fc8000f8e3cff */
[----:B------:R-:W-:-:S04]  /*3140*/  SHF.L.U32 R0, R2, 0x1f, RZ ;  /* 0x0000001f02007819 */ /* 0x000fc800000006ff */
[----:B------:R-:W1:Y:S02]  /*3150*/  SYNCS.PHASECHK.TRANS64 P0, [UR4+0xf0], R0 ;  /* 0x0000f000ff0075a7 */ /* 0x000e640008001004 */
[----:B-1----:R-:W-:Y:S05]  /*3160*/  @P0 EXIT ;  /* 0x000000000000094d */ /* 0x002fea0003800000 */
[----:B------:R-:W-:Y:S02]  /*3170*/  SHF.L.U32 R2, R2, 0x1f, RZ ;  /* 0x0000001f02027819 */ /* 0x000fe400000006ff */
[----:B------:R-:W-:-:S07]  /*3180*/  MOV R0, UR4 ;  /* 0x0000000400007c02 */ /* 0x000fce0008000f00 */
.L_x_61:
[----:B-1----:R1:W2:Y:S02]  /*3190*/  SYNCS.PHASECHK.TRANS64.TRYWAIT P0, [R0+URZ+0xf0], R2 ;  /* 0x0000f002000075a7 */ /* 0x0022a400080011ff */
[----:B--2---:R-:W-:Y:S05]  /*31a0*/  @!P0 NANOSLEEP.SYNCS 0x989680 ;  /* 0x009896800000895d */ /* 0x004fea0003900000 */
[----:B------:R-:W2:Y:S02]  /*31b0*/  @!P0 SYNCS.PHASECHK.TRANS64 P0, [R0+URZ+0xf0], R2 ;  /* 0x0000f002000085a7 */ /* 0x000ea400080010ff */
[----:B--2---:R-:W-:Y:S05]  /*31c0*/  @P0 EXIT ;  /* 0x000000000000094d */ /* 0x004fea0003800000 */
[----:B------:R-:W-:Y:S05]  /*31d0*/  BRA `(.L_x_61) ;  /* 0xfffffffc00ec7947 */ /* 0x000fea000383ffff */
.L_x_54:
[----:B------:R-:W-:Y:S05]  /*31e0*/  BRA.U UP4, `(.L_x_62) ;  /* 0x0000001104d87547 */ /* 0x000fea000b800000 */
[----:B------:R-:W-:Y:S01]  /*31f0*/  UMOV UR6, 0x40 ;  /* 0x0000004000067882 */ /* 0x000fe20000000000 */
[----:B------:R-:W-:Y:S01]  /*3200*/  NOP ;  /* 0x0000000000007918 */ /* 0x000fe20000000000 */
[----:B------:R-:W-:Y:S01]  /*3210*/  ULEA UR6, UR37, UR6, 0x18 ;  /* 0x0000000625067291 */ /* 0x000fe2000f8ec0ff */
[----:B------:R-:W-:Y:S02]  /*3220*/  UMOV UR7, 0x400 ;  /* 0x0000040000077882 */ /* 0x000fe40000000000 */
[----:B------:R-:W-:-:S06]  /*3230*/  ULEA UR37, UR37, UR7, 0x18 ;  /* 0x0000000725257291 */ /* 0x000fcc000f8ec0ff */
[----:B------:R-:W1:Y:S02]  /*3240*/  LDS.U8 R2, [UR6+0x1c] ;  /* 0x00001c06ff027984 */ /* 0x000e640008000000 */
[----:B-1----:R-:W-:-:S13]  /*3250*/  ISETP.NE.AND P0, PT, R2, RZ, PT ;  /* 0x000000ff0200720c */ /* 0x002fda0003f05270 */
[----:B------:R-:W-:Y:S05]  /*3260*/  @P0 BRA `(.L_x_63) ;  /* 0x0000000400080947 */ /* 0x000fea0003800000 */
[----:B------:R-:W-:Y:S02]  /*3270*/  UISETP.NE.U32.AND UP0, UPT, UR5, 0x1, UPT ;  /* 0x000000010500788c */ /* 0x000fe4000bf05070 */
[----:B------:R-:W-:-:S07]  /*3280*/  UIADD3 UR8, UPT, UPT, UR6, 0x8, URZ ;  /* 0x0000000806087890 */ /* 0x000fce000fffe0ff */
[----:B------:R-:W-:Y:S05]  /*3290*/  BRA.U !UP0, `(.L_x_64) ;  /* 0x00000001089c7547 */ /* 0x000fea000b800000 */
[----:B------:R-:W-:Y:S01]  /*32a0*/  ELECT P0, URZ, PT ;  /* 0x0000000000ff782f */ /* 0x000fe20003800000 */
[----:B------:R-:W-:-:S12]  /*32b0*/  BSSY B0, `(.L_x_64) ;  /* 0x0000025000007945 */ /* 0x000fd80003800000 */
[----:B------:R-:W-:Y:S05]  /*32c0*/  @!P0 BRA `(.L_x_65) ;  /* 0x00000000008c8947 */ /* 0x000fea0003800000 */
[----:B------:R-:W-:-:S05]  /*32d0*/  UMOV UR7, 0x10 ;  /* 0x0000001000077882 */ /* 0x000fca0000000000 */
[----:B------:R-:W-:Y:S04]  /*32e0*/  DEPBAR.LE SB1, 0x36 ;  /* 0x00009d800000791a */ /* 0x000fe80000000000 */
[----:B------:R-:W1:Y:S02]  /*32f0*/  UTCATOMSWS.2CTA.FIND_AND_SET.ALIGN UP1, UR7, UR7 ;  /* 0x00000007000775e3 */ /* 0x000e640008220800 */
[----:B-1----:R-:W-:Y:S01]  /*3300*/  MOV R10, UR7 ;  /* 0x00000007000a7c02 */ /* 0x002fe20008000f00 */
[----:B------:R-:W-:Y:S06]  /*3310*/  BRA.U UP1, `(.L_x_66) ;  /* 0x0000000101187547 */ /* 0x000fec000b800000 */
.L_x_67:
[----:B------:R-:W-:Y:S05]  /*3320*/  NANOSLEEP 0x64 ;  /* 0x000000640000795d */ /* 0x000fea0003800000 */
[----:B------:R-:W-:-:S05]  /*3330*/  UMOV UR7, 0x10 ;  /* 0x0000001000077882 */ /* 0x000fca0000000000 */
[----:B------:R-:W-:Y:S04]  /*3340*/  DEPBAR.LE SB1, 0x36 ;  /* 0x00009d800000791a */ /* 0x000fe80000000000 */
[----:B------:R-:W1:Y:S02]  /*3350*/  UTCATOMSWS.2CTA.FIND_AND_SET.ALIGN UP1, UR7, UR7 ;  /* 0x00000007000775e3 */ /* 0x000e640008220800 */
[----:B-1----:R-:W-:Y:S01]  /*3360*/  MOV R10, UR7 ;  /* 0x00000007000a7c02 */ /* 0x002fe20008000f00 */
[----:B------:R-:W-:Y:S05]  /*3370*/  BRA.U !UP1, `(.L_x_67) ;  /* 0xfffffffd09e87547 */ /* 0x000fea000b83ffff */
.L_x_66:
[----:B------:R-:W1:Y:S01]  /*3380*/  LDS R5, [UR6+0x10] ;  /* 0x00001006ff057984 */ /* 0x000e620008000800 */
[----:B------:R-:W-:Y:S01]  /*3390*/  IMAD.U32 R3, RZ, RZ, UR37 ;  /* 0x00000025ff037e24 */ /* 0x000fe2000f8e00ff */
[----:B------:R-:W-:-:S03]  /*33a0*/  MOV R2, UR4 ;  /* 0x0000000400027c02 */ /* 0x000fc60008000f00 */
[----:B------:R-:W-:Y:S01]  /*33b0*/  VIADD R3, R3, 0x190 ;  /* 0x0000019003037836 */ /* 0x000fe20000000000 */
[----:B-1----:R-:W-:-:S04]  /*33c0*/  SHF.L.U32 R5, R5, 0x1f, RZ ;  /* 0x0000001f05057819 */ /* 0x002fc800000006ff */
[----:B------:R-:W1:Y:S02]  /*33d0*/  SYNCS.PHASECHK.TRANS64.TRYWAIT P0, [UR6+0x8], R5 ;  /* 0x00000805ff0075a7 */ /* 0x000e640008001106 */
[----:B-1----:R-:W-:Y:S05]  /*33e0*/  @P0 BRA `(.L_x_68) ;  /* 0x0000000000080947 */ /* 0x002fea0003800000 */
[----:B------:R-:W1:Y:S02]  /*33f0*/  SYNCS.PHASECHK.TRANS64.TRYWAIT P0, [UR6+0x8], R5 ;  /* 0x00000805ff0075a7 */ /* 0x000e640008001106 */
[----:B-1----:R-:W-:Y:S05]  /*3400*/  @!P0 BRA `(.L_x_69) ;  /* 0x0000005000a08947 */ /* 0x002fea0003800000 */
.L_x_68:
[----:B-1----:R-:W-:Y:S01]  /*3410*/  HFMA2 R4, -RZ, RZ, 0, 5.9604644775390625e-08 ;  /* 0x00000001ff047431 */ /* 0x002fe200000001ff */
[----:B------:R-:W-:Y:S01]  /*3420*/  UPRMT UR7, UR4, 0x654, UR8 ;  /* 0x0000065404077896 */ /* 0x000fe20008000008 */
[----:B------:R-:W-:Y:S01]  /*3430*/  IMAD.MOV.U32 R7, RZ, RZ, 0xffff ;  /* 0x0000ffffff077424 */ /* 0x000fe200078e00ff */
[----:B------:R-:W-:Y:S01]  /*3440*/  PRMT R2, R2, 0x654, R3 ;  /* 0x0000065402027816 */ /* 0x000fe20000000003 */
[----:B------:R-:W-:Y:S02]  /*3450*/  IMAD.MOV.U32 R5, RZ, RZ, 0x4 ;  /* 0x00000004ff057424 */ /* 0x000fe400078e00ff */
[----:B------:R-:W-:Y:S01]  /*3460*/  IMAD.SHL.U32 R9, R10, 0x20, RZ ;  /* 0x000000200a097824 */ /* 0x000fe200078e00ff */
[----:B------:R-:W-:Y:S02]  /*3470*/  MOV R3, UR7 ;  /* 0x0000000700037c02 */ /* 0x000fe40008000f00 */
[-C--:B------:R-:W-:Y:S01]  /*3480*/  SHF.L.U32 R7, R7, R10.reuse, RZ ;  /* 0x0000000a07077219 */ /* 0x080fe200000006ff */
[----:B------:R1:W-:Y:S01]  /*3490*/  SYNCS.ARRIVE.TRANS64.RED RZ, [UR7], R5 ;  /* 0x00000005ffff79a7 */ /* 0x0003e20008000407 */
[----:B------:R-:W-:Y:S01]  /*34a0*/  SHF.L.U32 R6, R4, R10, RZ ;  /* 0x0000000a04067219 */ /* 0x000fe200000006ff */
[----:B------:R1:W-:Y:S04]  /*34b0*/  STS [UR37+0x190], R9 ;  /* 0x00019009ff007988 */ /* 0x0003e80008000825 */
[----:B------:R1:W-:Y:S04]  /*34c0*/  STAS [R2.64], R10 ;  /* 0x0000000a02007dbd */ /* 0x0003e8000c0008ff */
[----:B------:R1:W-:Y:S04]  /*34d0*/  ATOMS.OR RZ, [UR6+0x14], R7 ;  /* 0x00001407ffff798c */ /* 0x0003e8000b000006 */
[----:B------:R1:W-:Y:S04]  /*34e0*/  ATOMS.OR RZ, [UR6+0x18], R6 ;  /* 0x00001806ffff798c */ /* 0x0003e8000b000006 */
[----:B------:R1:W-:Y:S02]  /*34f0*/  ATOMS.XOR RZ, [UR6+0x10], R4 ;  /* 0x00001004ffff798c */ /* 0x0003e4000b800006 */
.L_x_65:
[----:B------:R-:W-:Y:S05]  /*3500*/  BSYNC B0 ;  /* 0x0000000000007941 */ /* 0x000fea0003800000 */
.L_x_64:
[----:B------:R-:W-:Y:S05]  /*3510*/  BRA.U UP0, `(.L_x_70) ;  /* 0x00000001006c7547 */ /* 0x000fea000b800000 */
[----:B------:R-:W-:-:S03]  /*3520*/  UMOV UR7, 0xffffffff ;  /* 0xffffffff00077882 */ /* 0x000fc60000000000 */
[----:B------:R-:W-:Y:S05]  /*3530*/  BRA.DIV UR7, `(.L_x_71) ;  /* 0x00000052076c7947 */ /* 0x000fea000b800000 */
[----:B------:R-:W-:-:S13]  /*3540*/  ELECT P6, URZ, PT ;  /* 0x0000000000ff782f */ /* 0x000fda00038c0000 */
.L_x_169:
[----:B------:R-:W-:Y:S05]  /*3550*/  @!P6 BRA `(.L_x_70) ;  /* 0x00000000005ce947 */ /* 0x000fea0003800000 */
[----:B-1----:R-:W1:Y:S02]  /*3560*/  LDS R3, [UR6+0x10] ;  /* 0x00001006ff037984 */ /* 0x002e640008000800 */
[----:B-1----:R-:W-:-:S04]  /*3570*/  SHF.L.U32 R3, R3, 0x1f, RZ ;  /* 0x0000001f03037819 */ /* 0x002fc800000006ff */
[----:B------:R-:W1:Y:S02]  /*3580*/  SYNCS.PHASECHK.TRANS64.TRYWAIT P0, [UR6+0x8], R3 ;  /* 0x00000803ff0075a7 */ /* 0x000e640008001106 */
[----:B-1----:R-:W-:Y:S05]  /*3590*/  @P0 BRA `(.L_x_72) ;  /* 0x0000000000080947 */ /* 0x002fea0003800000 */
[----:B------:R-:W1:Y:S02]  /*35a0*/  SYNCS.PHASECHK.TRANS64.TRYWAIT P0, [UR6+0x8], R3 ;  /* 0x00000803ff0075a7 */ /* 0x000e640008001106 */
[----:B-1----:R-:W-:Y:S05]  /*35b0*/  @!P0 BRA `(.L_x_73) ;  /* 0x00000050006c8947 */ /* 0x002fea0003800000 */
.L_x_72:
[----:B------:R-:W2:Y:S01]  /*35c0*/  LDS R5, [UR37+0x190] ;  /* 0x00019025ff057984 */ /* 0x000ea20008000800 */
[----:B-1----:R-:W-:Y:S02]  /*35d0*/  HFMA2 R2, -RZ, RZ, 0, 5.9604644775390625e-08 ;  /* 0x00000001ff027431 */ /* 0x002fe400000001ff */
[----:B------:R-:W-:Y:S01]  /*35e0*/  IMAD.MOV.U32 R3, RZ, RZ, 0xffff ;  /* 0x0000ffffff037424 */ /* 0x000fe200078e00ff */
[----:B------:R-:W-:Y:S01]  /*35f0*/  UPRMT UR7, UR4, 0x654, UR8 ;  /* 0x0000065404077896 */ /* 0x000fe20008000008 */
[----:B--2---:R-:W-:-:S03]  /*3600*/  IMAD.SHL.U32 R4, R5, 0x20, RZ ;  /* 0x0000002005047824 */ /* 0x004fc600078e00ff */
[-C--:B------:R-:W-:Y:S02]  /*3610*/  SHF.L.U32 R3, R3, R5.reuse, RZ ;  /* 0x0000000503037219 */ /* 0x080fe400000006ff */
[----:B------:R-:W-:Y:S01]  /*3620*/  SHF.L.U32 R5, R2, R5, RZ ;  /* 0x0000000502057219 */ /* 0x000fe200000006ff */
[----:B------:R2:W-:Y:S04]  /*3630*/  STS [UR37+0x190], R4 ;  /* 0x00019004ff007988 */ /* 0x0005e80008000825 */
[----:B------:R2:W-:Y:S04]  /*3640*/  ATOMS.OR RZ, [UR6+0x14], R3 ;  /* 0x00001403ffff798c */ /* 0x0005e8000b000006 */
[----:B------:R2:W-:Y:S01]  /*3650*/  ATOMS.OR RZ, [UR6+0x18], R5 ;  /* 0x00001805ffff798c */ /* 0x0005e2000b000006 */
[----:B------:R-:W-:Y:S03]  /*3660*/  SYNCS.ARRIVE.TRANS64.RED.A1T0 RZ, [UR7], RZ ;  /* 0x000000ffffff79a7 */ /* 0x000fe60008100407 */
[----:B------:R2:W-:Y:S01]  /*3670*/  ATOMS.XOR RZ, [UR6+0x10], R2 ;  /* 0x00001002ffff798c */ /* 0x0005e2000b800006 */
[----:B------:R-:W-:Y:S05]  /*3680*/  BRA `(.L_x_70) ;  /* 0x0000000000107947 */ /* 0x000fea0003800000 */
.L_x_63:
[----:B------:R-:W-:-:S05]  /*3690*/  MOV R2, 0xffffffff ;  /* 0xffffffff00027802 */ /* 0x000fca0000000f00 */
[----:B------:R1:W-:Y:S02]  /*36a0*/  STS [UR37+0x190], R2 ;  /* 0x00019002ff007988 */ /* 0x0003e40008000825 */
[----:B-1----:R-:W-:Y:S02]  /*36b0*/  MOV R2, 0x36d0 ;  /* 0x000036d000027802 */ /* 0x002fe40000000f00 */
[----:B-----5:R-:W-:Y:S05]  /*36c0*/  CALL.REL.NOINC `($__internal_1_$__cuda_sm10x_tcgen05_guardrail_trap_phase_invalid_during_alloc) ;  /* 0x0000005400cc7944 */ /* 0x020fea0003c00000 */
.L_x_70:
[----:B------:R-:W-:Y:S05]  /*36d0*/  WARPSYNC.ALL ;  /* 0x0000000000007948 */ /* 0x000fea0003800000 */
[----:B------:R-:W3:Y:S01]  /*36e0*/  S2UR UR7, SR_CgaCtaId ;  /* 0x00000000000779c3 */ /* 0x000ee20000008800 */
[----:B------:R-:W-:Y:S01]  /*36f0*/  UMOV UR6, 0x400 ;  /* 0x0000040000067882 */ /* 0x000fe20000000000 */
[----:B------:R-:W-:-:S06]  /*3700*/  NOP ;  /* 0x0000000000007918 */ /* 0x000fcc0000000000 */
[----:B------:R-:W-:Y:S06]  /*3710*/  BAR.ARV 0x6, 0xa0 ;  /* 0x0182800000007b1d */ /* 0x000fec0000002000 */
[----:B------:R-:W4:Y:S01]  /*3720*/  LDCU UR8, c[0x0][0x38c] ;  /* 0x00007180ff0877ac */ /* 0x000f220008000800 */
[----:B------:R-:W-:Y:S01]  /*3730*/  LOP3.LUT R0, R0, 0xffff, RZ, 0xc0, !PT ;  /* 0x0000ffff00007812 */ /* 0x000fe200078ec0ff */
[----:B-1----:R-:W-:Y:S01]  /*3740*/  IMAD.MOV.U32 R9, RZ, RZ, 0x1 ;  /* 0x00000001ff097424 */ /* 0x002fe200078e00ff */
[----:B------:R-:W-:Y:S01]  /*3750*/  LOP3.LUT R8, R8, 0xffff, RZ, 0xc0, !PT ;  /* 0x0000ffff08087812 */ /* 0x000fe200078ec0ff */
[----:B------:R-:W-:Y:S01]  /*3760*/  UMOV UR19, URZ ;  /* 0x000000ff00137c82 */ /* 0x000fe20008000000 */
[----:B------:R-:W-:Y:S01]  /*3770*/  R2UR UR11, R0 ;  /* 0x00000000000b72ca */ /* 0x000fe200000e0000 */
[----:B------:R-:W-:Y:S01]  /*3780*/  UMOV UR18, URZ ;  /* 0x000000ff00127c82 */ /* 0x000fe20008000000 */
[----:B------:R-:W-:Y:S01]  /*3790*/  R2UR UR12, R8 ;  /* 0x00000000080c72ca */ /* 0x000fe200000e0000 */
[----:B------:R-:W-:Y:S01]  /*37a0*/  IMAD.MOV.U32 R8, RZ, RZ, RZ ;  /* 0x000000ffff087224 */ /* 0x000fe200078e00ff */
[----:B------:R-:W-:Y:S01]  /*37b0*/  UMOV UR17, URZ ;  /* 0x000000ff00117c82 */ /* 0x000fe20008000000 */
[----:B---3--:R-:W-:-:S02]  /*37c0*/  ULEA UR7, UR7, UR6, 0x18 ;  /* 0x0000000607077291 */ /* 0x008fc4000f8ec0ff */
[----:B------:R-:W-:Y:S02]  /*37d0*/  UISETP.NE.AND UP2, UPT, UR5, URZ, UPT ;  /* 0x000000ff0500728c */ /* 0x000fe4000bf45270 */
[----:B------:R-:W-:Y:S02]  /*37e0*/  UIADD3 UR13, UPT, UPT, UR7, 0x6400, URZ ;  /* 0x00006400070d7890 */ /* 0x000fe4000fffe0ff */
[----:B------:R-:W-:Y:S02]  /*37f0*/  UIADD3 UR14, UPT, UPT, UR7, 0x2e400, URZ ;  /* 0x0002e400070e7890 */ /* 0x000fe4000fffe0ff */
[----:B----4-:R-:W-:Y:S01]  /*3800*/  UIADD3 UR8, UPT, UPT, UR8, 0x3f, URZ ;  /* 0x0000003f08087890 */ /* 0x010fe2000fffe0ff */
[----:B--2---:R-:W1:Y:S01]  /*3810*/  LDS R2, [UR7+0x190] ;  /* 0x00019007ff027984 */ /* 0x004e620008000800 */
[----:B------:R-:W-:Y:S02]  /*3820*/  USHF.R.U32.HI UR13, URZ, 0x4, UR13 ;  /* 0x00000004ff0d7899 */ /* 0x000fe4000801160d */
[----:B------:R-:W-:-:S02]  /*3830*/  USHF.R.S32.HI UR6, URZ, 0x1f, UR8 ;  /* 0x0000001fff067899 */ /* 0x000fc40008011408 */
[----:B------:R-:W-:Y:S02]  /*3840*/  USHF.R.U32.HI UR14, URZ, 0x4, UR14 ;  /* 0x00000004ff0e7899 */ /* 0x000fe4000801160e */
[----:B------:R-:W-:Y:S02]  /*3850*/  ULEA.HI UR6, UR6, UR8, URZ, 0x6 ;  /* 0x0000000806067291 */ /* 0x000fe4000f8f30ff */
[----:B------:R-:W-:Y:S02]  /*3860*/  ULOP3.LUT UR13, UR13, 0x3fff, URZ, 0xc0, !UPT ;  /* 0x00003fff0d0d7892 */ /* 0x000fe4000f8ec0ff */
[----:B------:R-:W-:Y:S02]  /*3870*/  USHF.R.S32.HI UR6, URZ, 0x6, UR6 ;  /* 0x00000006ff067899 */ /* 0x000fe40008011406 */
[----:B------:R-:W-:Y:S02]  /*3880*/  ULOP3.LUT UR14, UR14, 0x3fff, URZ, 0xc0, !UPT ;  /* 0x00003fff0e0e7892 */ /* 0x000fe4000f8ec0ff */
[----:B------:R-:W-:Y:S01]  /*3890*/  UISETP.LT.AND UP0, UPT, UR6, 0x1, UPT ;  /* 0x000000010600788c */ /* 0x000fe2000bf01270 */
[----:B------:R-:W-:Y:S01]  /*38a0*/  UMOV UR28, 0x0 ;  /* 0x00000000001c7882 */ /* 0x000fe20000000000 */
[----:B------:R-:W-:Y:S01]  /*38b0*/  UMOV UR29, 0x10100490 ;  /* 0x10100490001d7882 */ /* 0x000fe20000000000 */
[----:B------:R-:W-:-:S02]  /*38c0*/  ULOP3.LUT UR13, UR13, 0x10000, URZ, 0xfc, !UPT ;  /* 0x000100000d0d7892 */ /* 0x000fc4000f8efcff */
[----:B------:R-:W-:Y:S02]  /*38d0*/  ULOP3.LUT UR14, UR14, 0x10000, URZ, 0xfc, !UPT ;  /* 0x000100000e0e7892 */ /* 0x000fe4000f8efcff */
[----:B------:R-:W-:Y:S01]  /*38e0*/  USEL UR20, UR6, 0x1, !UP0 ;  /* 0x0000000106147887 */ /* 0x000fe2000c000000 */
[----:B------:R-:W-:Y:S01]  /*38f0*/  UMOV UR26, 0x0 ;  /* 0x00000000001a7882 */ /* 0x000fe20000000000 */
[----:B------:R-:W-:Y:S01]  /*3900*/  UMOV UR27, 0x10100490 ;  /* 0x10100490001b7882 */ /* 0x000fe20000000000 */
[----:B------:R-:W-:Y:S01]  /*3910*/  UMOV UR24, 0x0 ;  /* 0x0000000000187882 */ /* 0x000fe20000000000 */
[----:B------:R-:W-:Y:S01]  /*3920*/  UMOV UR25, 0x10100490 ;  /* 0x1010049000197882 */ /* 0x000fe20000000000 */
[----:B------:R-:W-:Y:S01]  /*3930*/  UMOV UR22, 0x0 ;  /* 0x0000000000167882 */ /* 0x000fe20000000000 */
[----:B------:R-:W-:Y:S01]  /*3940*/  UMOV UR23, 0x10100490 ;  /* 0x1010049000177882 */ /* 0x000fe20000000000 */
[----:B-1----:R-:W-:Y:S02]  /*3950*/  R2UR UR21, R2 ;  /* 0x00000000021572ca */ /* 0x002fe400000e0000 */
[----:B------:R-:W-:-:S13]  /*3960*/  CS2R R2, SRZ ;  /* 0x0000000000027805 */ /* 0x000fda000001ff00 */
.L_x_81:
[C---:B------:R-:W-:Y:S02]  /*3970*/  LEA R0, R8.reuse, UR7, 0x3 ;  /* 0x0000000708007c11 */ /* 0x040fe4000f8e18ff */
[----:B------:R-:W-:Y:S02]  /*3980*/  SHF.L.U32 R4, R3, 0x1f, RZ ;  /* 0x0000001f03047819 */ /* 0x000fe400000006ff */
[----:B------:R-:W-:Y:S02]  /*3990*/  LEA R5, R8, UR7, 0x4 ;  /* 0x0000000708057c11 */ /* 0x000fe4000f8e20ff */
[----:B------:R-:W1:Y:S02]  /*39a0*/  SYNCS.PHASECHK.TRANS64.TRYWAIT P0, [R0+URZ+0xe0], R4 ;  /* 0x0000e004000075a7 */ /* 0x000e6400080011ff */
[----:B-1-34-:R-:W-:Y:S05]  /*39b0*/  @!P0 BRA `(.L_x_74) ;  /* 0x0000004c00848947 */ /* 0x01afea0003800000 */
.L_x_170:
[----:B-1----:R-:W1:Y:S01]  /*39c0*/  LDS.128 R4, [R5+0x170] ;  /* 0x0001700005047984 */ /* 0x002e620000000c00 */
[----:B------:R-:W-:Y:S02]  /*39d0*/  VIADD R0, R0, 0xf0 ;  /* 0x000000f000007836 */ /* 0x000fe40000000000 */
[----:B------:R-:W-:Y:S01]  /*39e0*/  VIADD R8, R8, 0x1 ;  /* 0x0000000108087836 */ /* 0x000fe20000000000 */
[----:B------:R-:W-:Y:S01]  /*39f0*/  @!PT LDS RZ, [RZ] ;  /* 0x00000000fffff984 */ /* 0x000fe20000000800 */
[----:B------:R-:W-:Y:S01]  /*3a00*/  @!PT LDS RZ, [RZ] ;  /* 0x00000000fffff984 */ /* 0x000fe20000000800 */
[----:B------:R-:W-:Y:S01]  /*3a10*/  @!PT LDS RZ, [RZ] ;  /* 0x00000000fffff984 */ /* 0x000fe20000000800 */
[----:B------:R-:W-:Y:S01]  /*3a20*/  @!PT LDS RZ, [RZ] ;  /* 0x00000000fffff984 */ /* 0x000fe20000000800 */
[----:B------:R2:W-:Y:S06]  /*3a30*/  MEMBAR.ALL.CTA ;  /* 0x0000000000007992 */ /* 0x0005ec0000008000 */
[----:B--2---:R-:W2:Y:S01]  /*3a40*/  FENCE.VIEW.ASYNC.S ;  /* 0x00000000000073c6 */ /* 0x004ea20000000000 */
[----:B------:R-:W-:-:S04]  /*3a50*/  PRMT R0, RZ, 0x654, R0 ;  /* 0x00000654ff007816 */ /* 0x000fc80000000000 */
[----:B--2---:R2:W-:Y:S01]  /*3a60*/  SYNCS.ARRIVE.TRANS64.RED.A1T0 RZ, [R0+URZ], RZ ;  /* 0x000000ff00ff79a7 */ /* 0x0045e200081004ff */
[----:B-1----:R-:W-:Y:S01]  /*3a70*/  LOP3.LUT P1, RZ, R6, 0x1, RZ, 0xc0, !PT ;  /* 0x0000000106ff7812 */ /* 0x002fe2000782c0ff */
[----:B--2---:R-:W-:-:S12]  /*3a80*/  BRA.U UP2, `(.L_x_75) ;  /* 0x0000000502087547 */ /* 0x004fd8000b800000 */
[----:B------:R-:W1:Y:S01]  /*3a90*/  LDCU UR8, c[0x0][0x38c] ;  /* 0x00007180ff0877ac */ /* 0x000e620008000800 */
[----:B------:R-:W-:Y:S02]  /*3aa0*/  PLOP3.LUT P2, PT, PT, PT, PT, 0x80, 0x8 ;  /* 0x000000000008781c */ /* 0x000fe40003f4f070 */
[----:B------:R-:W-:Y:S01]  /*3ab0*/  SHF.L.U32 R4, R9, 0x1f, RZ ;  /* 0x0000001f09047819 */ /* 0x000fe200000006ff */
[----:B------:R-:W-:Y:S02]  /*3ac0*/  ULEA UR9, UR19, UR7, 0x3 ;  /* 0x0000000713097291 */ /* 0x000fe4000f8e18ff */
[----:B------:R-:W-:Y:S02]  /*3ad0*/  ULEA UR10, UR19, UR21, 0x6 ;  /* 0x00000015130a7291 */ /* 0x000fe4000f8e30ff */
[----:B-1----:R-:W-:-:S06]  /*3ae0*/  UISETP.GE.AND UP0, UPT, UR8, 0x1, UPT ;  /* 0x000000010800788c */ /* 0x002fcc000bf06270 */
[----:B------:R-:W-:-:S05]  /*3af0*/  PLOP3.LUT P0, PT, PT, PT, UP0, 0x80, 0x8 ;  /* 0x000000000008781c */ /* 0x000fca0003f0f008 */
[----:B------:R-:W-:-:S08]  /*3b00*/  @UP0 ULEA UR8, UR18, UR7, 0x3 ;  /* 0x0000000712080291 */ /* 0x000fd0000f8e18ff */
[----:B------:R-:W-:-:S04]  /*3b10*/  @P0 SHF.L.U32 R0, R2, 0x1f, RZ ;  /* 0x0000001f02000819 */ /* 0x000fc800000006ff */
[----:B------:R1:W2:Y:S01]  /*3b20*/  @P0 SYNCS.PHASECHK.TRANS64.TRYWAIT P2, [UR8], R0 ;  /* 0x00000000ff0005a7 */ /* 0x0002a20008041108 */
[----:B------:R-:W3:Y:S02]  /*3b30*/  SYNCS.PHASECHK.TRANS64.TRYWAIT P0, [UR9+0x120], R4 ;  /* 0x00012004ff0075a7 */ /* 0x000ee40008001109 */
[----:B-123--:R-:W-:Y:S05]  /*3b40*/  @!P0 BRA `(.L_x_76) ;  /* 0x0000004c00348947 */ /* 0x00efea0003800000 */
.L_x_172:
[----:B------:R-:W-:Y:S01]  /*3b50*/  UMOV UR16, UR17 ;  /* 0x0000001100107c82 */ /* 0x000fe20008000000 */
[----:B------:R-:W-:Y:S05]  /*3b60*/  BRA.U !UP0, `(.L_x_77) ;  /* 0x0000000108c07547 */ /* 0x000fea000b800000 */
[----:B------:R-:W-:Y:S02]  /*3b70*/  UIADD3 UR16, UPT, UPT, UR20, UR17, URZ ;  /* 0x0000001114107290 */ /* 0x000fe4000fffe0ff */
[----:B------:R-:W-:Y:S01]  /*3b80*/  UPLOP3.LUT UP3, UPT, UPT, UPT, UPT, 0x40, 0x4 ;  /* 0x000000000004789c */ /* 0x000fe20003f6e870 */
[----:B------:R-:W-:Y:S01]  /*3b90*/  UMOV UR15, UR6 ;  /* 0x00000006000f7c82 */ /* 0x000fe20008000000 */
[----:B------:R-:W-:-:S09]  /*3ba0*/  UMOV UR46, UR18 ;  /* 0x00000012002e7c82 */ /* 0x000fd20008000000 */
.L_x_80:
[----:B--2---:R-:W-:Y:S01]  /*3bb0*/  ULEA UR8, UR46, UR7, 0x3 ;  /* 0x000000072e087291 */ /* 0x004fe2000f8e18ff */
[----:B---3--:R-:W-:Y:S11]  /*3bc0*/  @P2 BRA `(.L_x_78) ;  /* 0x00000000000c2947 */ /* 0x008ff60003800000 */
[----:B-1----:R-:W-:Y:S04]  /*3bd0*/  SHF.L.U32 R4, R2, 0x1f, RZ ;  /* 0x0000001f02047819 */ /* 0x002fe800000006ff */
[----:B------:R-:W1:Y:S02]  /*3be0*/  SYNCS.PHASECHK.TRANS64.TRYWAIT P0, [UR8], R4 ;  /* 0x00000004ff0075a7 */ /* 0x000e640008001108 */
[----:B-1----:R-:W-:Y:S05]  /*3bf0*/  @!P0 BRA `(.L_x_79) ;  /* 0x0000004c00208947 */ /* 0x002fea0003800000 */
.L_x_78:
[----:B------:R-:W-:Y:S01]  /*3c00*/  UISETP.NE.AND UP0, UPT, UR15, 0x1, UPT ;  /* 0x000000010f00788c */ /* 0x000fe2000bf05270 */
[----:B------:R-:W-:Y:S01]  /*3c10*/  PLOP3.LUT P2, PT, PT, PT, PT, 0x80, 0x8 ;  /* 0x000000000008781c */ /* 0x000fe20003f4f070 */
[----:B------:R-:W-:Y:S02]  /*3c20*/  UIADD3 UR18, UPT, UPT, UR46, 0x1, URZ ;  /* 0x000000012e127890 */ /* 0x000fe4000fffe0ff */
[----:B------:R-:W-:Y:S02]  /*3c30*/  ULEA UR32, UR46, UR14, 0x8 ;  /* 0x0000000e2e207291 */ /* 0x000fe4000f8e40ff */
[----:B------:R-:W-:Y:S01]  /*3c40*/  UISETP.NE.AND UP1, UPT, UR18, 0xa, UPT ;  /* 0x0000000a1200788c */ /* 0x000fe2000bf25270 */
[----:B------:R-:W-:Y:S01]  /*3c50*/  PLOP3.LUT P0, PT, PT, PT, UP0, 0x80, 0x8 ;  /* 0x000000000008781c */ /* 0x000fe20003f0f008 */
[----:B------:R-:W-:Y:S02]  /*3c60*/  UIADD3 UR44, UPT, UPT, UR32, 0x2, URZ ;  /* 0x00000002202c7890 */ /* 0x000fe4000fffe0ff */
[----:B------:R-:W-:Y:S02]  /*3c70*/  USEL UR31, URZ, 0x1, UP1 ;  /* 0x00000001ff1f7887 */ /* 0x000fe40008800000 */
[----:B------:R-:W-:Y:S02]  /*3c80*/  USEL UR18, UR18, URZ, UP1 ;  /* 0x000000ff12127287 */ /* 0x000fe40008800000 */
[----:B------:R-:W-:Y:S02]  /*3c90*/  UIADD3 UR40, UPT, UPT, UR32, 0x4, URZ ;  /* 0x0000000420287890 */ /* 0x000fe4000fffe0ff */
[----:B------:R-:W-:Y:S01]  /*3ca0*/  @UP0 ULEA UR30, UR18, UR7, 0x3 ;  /* 0x00000007121e0291 */ /* 0x000fe2000f8e18ff */
[----:B------:R-:W-:Y:S01]  /*3cb0*/  LOP3.LUT R2, R2, UR31, RZ, 0x3c, !PT ;  /* 0x0000001f02027c12 */ /* 0x000fe2000f8e3cff */
[----:B------:R-:W-:Y:S02]  /*3cc0*/  UIADD3 UR36, UPT, UPT, UR32, 0x6, URZ ;  /* 0x0000000620247890 */ /* 0x000fe4000fffe0ff */
[----:B------:R-:W-:Y:S01]  /*3cd0*/  UIADD3 UR8, UPT, UPT, UR8, 0x50, URZ ;  /* 0x0000005008087890 */ /* 0x000fe2000fffe0ff */
[----:B-1----:R-:W-:Y:S01]  /*3ce0*/  @P0 SHF.L.U32 R0, R2, 0x1f, RZ ;  /* 0x0000001f02000819 */ /* 0x002fe200000006ff */
[----:B------:R-:W-:Y:S02]  /*3cf0*/  UIADD3 UR17, UPT, UPT, UR17, 0x1, URZ ;  /* 0x0000000111117890 */ /* 0x000fe4000fffe0ff */
[----:B------:R-:W-:Y:S01]  /*3d00*/  UIADD3 UR15, UPT, UPT, UR15, -0x1, URZ ;  /* 0xffffffff0f0f7890 */ /* 0x000fe2000fffe0ff */
[----:B------:R2:W3:Y:S01]  /*3d10*/  @P0 SYNCS.PHASECHK.TRANS64.TRYWAIT P2, [UR30], R0 ;  /* 0x00000000ff0005a7 */ /* 0x0004e2000804111e */
[----:B------:R-:W-:Y:S02]  /*3d20*/  ULEA UR30, UR46, UR13, 0xa ;  /* 0x0000000d2e1e7291 */ /* 0x000fe4000f8e50ff */
[----:B------:R-:W-:Y:S02]  /*3d30*/  UISETP.NE.AND UP0, UPT, UR17, UR16, UPT ;  /* 0x000000101100728c */ /* 0x000fe4000bf05270 */
[----:B------:R-:W-:Y:S02]  /*3d40*/  UIADD3 UR42, UPT, UPT, UR30, 0x2, URZ ;  /* 0x000000021e2a7890 */ /* 0x000fe4000fffe0ff */
[----:B------:R-:W-:Y:S02]  /*3d50*/  UIADD3 UR38, UPT, UPT, UR30, 0x4, URZ ;  /* 0x000000041e267890 */ /* 0x000fe4000fffe0ff */
[----:B------:R-:W-:Y:S01]  /*3d60*/  UIADD3 UR34, UPT, UPT, UR30, 0x6, URZ ;  /* 0x000000061e227890 */ /* 0x000fe2000fffe0ff */
[----:B------:R-:W-:Y:S01]  /*3d70*/  UMOV UR33, 0x40004040 ;  /* 0x4000404000217882 */ /* 0x000fe20000000000 */
[----:B------:R-:W-:Y:S01]  /*3d80*/  UMOV UR31, 0x40004040 ;  /* 0x40004040001f7882 */ /* 0x000fe20000000000 */
[----:B------:R-:W-:Y:S01]  /*3d90*/  UMOV UR45, 0x40004040 ;  /* 0x40004040002d7882 */ /* 0x000fe20000000000 */
[----:B------:R2:W-:Y:S01]  /*3da0*/  UTCHMMA.2CTA gdesc[UR30], gdesc[UR32], tmem[UR10], tmem[UR28], idesc[UR29], UP3 ;  /* 0x00ff1c201e0075ea */ /* 0x0005e20009a0000a */
[----:B------:R-:W-:Y:S01]  /*3db0*/  UPLOP3.LUT UP3, UPT, UPT, UPT, UPT, 0x80, 0x8 ;  /* 0x000000000008789c */ /* 0x000fe20003f6f070 */
[----:B------:R-:W-:Y:S01]  /*3dc0*/  UMOV UR43, 0x40004040 ;  /* 0x40004040002b7882 */ /* 0x000fe20000000000 */
[----:B------:R-:W-:Y:S01]  /*3dd0*/  UMOV UR41, 0x40004040 ;  /* 0x4000404000297882 */ /* 0x000fe20000000000 */
[----:B------:R2:W-:Y:S01]  /*3de0*/  UTCHMMA.2CTA gdesc[UR42], gdesc[UR44], tmem[UR10], tmem[UR26], idesc[UR27], UPT ;  /* 0x00ff1a2c2a0075ea */ /* 0x0005e2000ba0000a */
[----:B------:R-:W-:Y:S01]  /*3df0*/  UMOV UR39, 0x40004040 ;  /* 0x4000404000277882 */ /* 0x000fe20000000000 */
[----:B------:R-:W-:Y:S01]  /*3e00*/  UMOV UR37, 0x40004040 ;  /* 0x4000404000257882 */ /* 0x000fe20000000000 */
[----:B------:R-:W-:Y:S01]  /*3e10*/  UMOV UR35, 0x40004040 ;  /* 0x4000404000237882 */ /* 0x000fe20000000000 */
[----:B------:R2:W-:Y:S01]  /*3e20*/  UTCHMMA.2CTA gdesc[UR38], gdesc[UR40], tmem[UR10], tmem[UR24], idesc[UR25], UPT ;  /* 0x00ff1828260075ea */ /* 0x0005e2000ba0000a */
[----:B------:R2:W-:Y:S01]  /*3e30*/  UTCHMMA.2CTA gdesc[UR34], gdesc[UR36], tmem[UR10], tmem[UR22], idesc[UR23], UPT ;  /* 0x00ff1624220075ea */ /* 0x0005e2000ba0000a */
[----:B------:R2:W-:Y:S01]  /*3e40*/  UTCBAR.2CTA.MULTICAST [UR8], URZ, UR12 ;  /* 0x000000ff080073e9 */ /* 0x0005e2000820080c */
[----:B------:R-:W-:Y:S01]  /*3e50*/  UMOV UR46, UR18 ;  /* 0x00000012002e7c82 */ /* 0x000fe20008000000 */
[----:B------:R-:W-:Y:S05]  /*3e60*/  BRA.U UP0, `(.L_x_80) ;  /* 0xfffffffd00507547 */ /* 0x000fea000b83ffff */
.L_x_77:
[----:B------:R-:W-:Y:S01]  /*3e70*/  UIADD3 UR9, UPT, UPT, UR9, 0x100, URZ ;  /* 0x0000010009097890 */ /* 0x000fe2000fffe0ff */
[----:B------:R-:W-:-:S08]  /*3e80*/  UMOV UR17, UR16 ;  /* 0x0000001000117c82 */ /* 0x000fd00008000000 */
[----:B------:R4:W-:Y:S01]  /*3e90*/  UTCBAR.2CTA.MULTICAST [UR9], URZ, UR11 ;  /* 0x000000ff090073e9 */ /* 0x0009e2000820080b */
[----:B------:R-:W-:Y:S02]  /*3ea0*/  NOP ;  /* 0x0000000000007918 */ /* 0x000fe40000000000 */
.L_x_75:
[----:B------:R-:W-:Y:S01]  /*3eb0*/  UIADD3 UR19, UPT, UPT, UR19, 0x1, URZ ;  /* 0x0000000113137890 */ /* 0x000fe2000fffe0ff */
[----:B------:R-:W-:-:S03]  /*3ec0*/  ISETP.NE.AND P0, PT, R8, 0x2, PT ;  /* 0x000000020800780c */ /* 0x000fc60003f05270 */
[----:B------:R-:W-:Y:S01]  /*3ed0*/  UISETP.NE.AND UP0, UPT, UR19, 0x4, UPT ;  /* 0x000000041300788c */ /* 0x000fe2000bf05270 */
[----:B-12---:R-:W-:Y:S02]  /*3ee0*/  SEL R0, RZ, 0x1, P0 ;  /* 0x00000001ff007807 */ /* 0x006fe40000000000 */
[----:B------:R-:W-:Y:S01]  /*3ef0*/  SEL R8, R8, RZ, P0 ;  /* 0x000000ff08087207 */ /* 0x000fe20000000000 */
[----:B------:R-:W-:Y:S01]  /*3f00*/  USEL UR8, URZ, 0x1, UP0 ;  /* 0x00000001ff087887 */ /* 0x000fe20008000000 */
[----:B------:R-:W-:Y:S01]  /*3f10*/  LOP3.LUT R3, R3, R0, RZ, 0x3c, !PT ;  /* 0x0000000003037212 */ /* 0x000fe200078e3cff */
[----:B------:R-:W-:-:S04]  /*3f20*/  USEL UR19, UR19, URZ, UP0 ;  /* 0x000000ff13137287 */ /* 0x000fc80008000000 */
[----:B------:R-:W-:Y:S01]  /*3f30*/  LOP3.LUT R9, R9, UR8, RZ, 0x3c, !PT ;  /* 0x0000000809097c12 */ /* 0x000fe2000f8e3cff */
[----:B------:R-:W-:Y:S07]  /*3f40*/  @P1 BRA `(.L_x_81) ;  /* 0xfffffff800881947 */ /* 0x000fee000383ffff */
[----:B------:R-:W1:Y:S01]  /*3f50*/  S2UR UR6, SR_CgaCtaId ;  /* 0x00000000000679c3 */ /* 0x000e620000008800 */
[----:B------:R-:W-:Y:S01]  /*3f60*/  ELECT P0, URZ, PT ;  /* 0x0000000000ff782f */ /* 0x000fe20003800000 */
[----:B------:R-:W-:Y:S01]  /*3f70*/  HFMA2 R0, -RZ, RZ, 0, 5.9604644775390625e-08 ;  /* 0x00000001ff007431 */ /* 0x000fe200000001ff */
[----:B------:R-:W-:-:S05]  /*3f80*/  UMOV UR8, 0x40 ;  /* 0x0000004000087882 */ /* 0x000fca0000000000 */
[----:B------:R-:W-:Y:S01]  /*3f90*/  UVIRTCOUNT.DEALLOC.SMPOOL 0x80 ;  /* 0x000000800000784c */ /* 0x000fe20000000000 */
[----:B------:R-:W-:Y:S02]  /*3fa0*/  UISETP.NE.AND UP0, UPT, UR5, URZ, UPT ;  /* 0x000000ff0500728c */ /* 0x000fe4000bf05270 */
[----:B-1----:R-:W-:-:S09]  /*3fb0*/  ULEA UR6, UR6, UR8, 0x18 ;  /* 0x0000000806067291 */ /* 0x002fd2000f8ec0ff */
[----:B------:R1:W-:Y:S01]  /*3fc0*/  @P0 STS.U8 [UR6+0x1c], R0 ;  /* 0x00001c00ff000988 */ /* 0x0003e20008000006 */
[----:B------:R-:W-:Y:S05]  /*3fd0*/  BRA.U UP0, `(.L_x_82) ;  /* 0x0000000100a07547 */ /* 0x000fea000b800000 */
[----:B------:R-:W-:Y:S01]  /*3fe0*/  UIADD3 UR5, UPT, UPT, UR7, 0x120, URZ ;  /* 0x0000012007057890 */ /* 0x000fe2000fffe0ff */
[----:B------:R-:W-:-:S03]  /*3ff0*/  SHF.L.U32 R2, R9, 0x1f, RZ ;  /* 0x0000001f09027819 */ /* 0x000fc600000006ff */
[----:B------:R-:W-:-:S09]  /*4000*/  ULEA UR8, UR19, UR5, 0x3 ;  /* 0x0000000513087291 */ /* 0x000fd2000f8e18ff */
[----:B------:R-:W2:Y:S02]  /*4010*/  SYNCS.PHASECHK.TRANS64.TRYWAIT P0, [UR8], R2 ;  /* 0x00000002ff0075a7 */ /* 0x000ea40008001108 */
[----:B--2---:R-:W-:Y:S05]  /*4020*/  @!P0 BRA `(.L_x_83) ;  /* 0x00000048002c8947 */ /* 0x004fea0003800000 */
.L_x_175:
[----:B----4-:R-:W-:-:S04]  /*4030*/  UIADD3 UR9, UPT, UPT, UR19, 0x1, URZ ;  /* 0x0000000113097890 */ /* 0x010fc8000fffe0ff */
        /* <DEDUP_REMOVED lines=8> */
.L_x_177:
        /* <DEDUP_REMOVED lines=9> */
.L_x_179:
[----:B------:R-:W-:-:S04]  /*4150*/  UIADD3 UR9, UPT, UPT, UR9, 0x1, URZ ;  /* 0x0000000109097890 */ /* 0x000fc8000fffe0ff */
[----:B------:R-:W-:-:S04]  /*4160*/  UISETP.NE.AND UP1, UPT, UR9, 0x4, UPT ;  /* 0x000000040900788c */ /* 0x000fc8000bf25270 */
[----:B------:R-:W-:Y:S02]  /*4170*/  USEL UR8, URZ, 0x1, UP1 ;  /* 0x00000001ff087887 */ /* 0x000fe40008800000 */
[----:B------:R-:W-:-:S04]  /*4180*/  USEL UR9, UR9, URZ, UP1 ;  /* 0x000000ff09097287 */ /* 0x000fc80008800000 */
[----:B------:R-:W-:Y:S01]  /*4190*/  ULEA UR9, UR9, UR5, 0x3 ;  /* 0x0000000509097291 */ /* 0x000fe2000f8e18ff */
[----:B------:R-:W-:-:S04]  /*41a0*/  LOP3.LUT R2, R2, UR8, RZ, 0x3c, !PT ;  /* 0x0000000802027c12 */ /* 0x000fc8000f8e3cff */
[----:B------:R-:W-:Y:S01]  /*41b0*/  SHF.L.U32 R2, R2, 0x1f, RZ ;  /* 0x0000001f02027819 */ /* 0x000fe200000006ff */
[----:B-1----:R-:W-:-:S04]  /*41c0*/  IMAD.U32 R0, RZ, RZ, UR9 ;  /* 0x00000009ff007e24 */ /* 0x002fc8000f8e00ff */
[----:B------:R1:W2:Y:S03]  /*41d0*/  SYNCS.PHASECHK.TRANS64.TRYWAIT P0, [R0+URZ], R2 ;  /* 0x00000002000075a7 */ /* 0x0002a600080011ff */
[----:B--2---:R-:W-:Y:S05]  /*41e0*/  @!P0 NANOSLEEP.SYNCS 0x989680 ;  /* 0x009896800000895d */ /* 0x004fea0003900000 */
[----:B------:R-:W2:Y:S02]  /*41f0*/  @!P0 SYNCS.PHASECHK.TRANS64 P0, [R0+URZ], R2 ;  /* 0x00000002000085a7 */ /* 0x000ea400080010ff */
[----:B--2---:R-:W-:Y:S05]  /*4200*/  @P0 BRA `(.L_x_86) ;  /* 0x0000000000200947 */ /* 0x004fea0003800000 */
.L_x_87:
[----:B--2---:R2:W4:Y:S02]  /*4210*/  SYNCS.PHASECHK.TRANS64.TRYWAIT P0, [R0+URZ], R2 ;  /* 0x00000002000075a7 */ /* 0x00452400080011ff */
[----:B----4-:R-:W-:Y:S05]  /*4220*/  @!P0 NANOSLEEP.SYNCS 0x989680 ;  /* 0x009896800000895d */ /* 0x010fea0003900000 */
[----:B------:R-:W4:Y:S02]  /*4230*/  @!P0 SYNCS.PHASECHK.TRANS64 P0, [R0+URZ], R2 ;  /* 0x00000002000085a7 */ /* 0x000f2400080010ff */
[----:B----4-:R-:W-:Y:S05]  /*4240*/  @!P0 BRA `(.L_x_87) ;  /* 0xfffffffc00f08947 */ /* 0x010fea000383ffff */
[----:B------:R-:W-:Y:S05]  /*4250*/  BRA `(.L_x_86) ;  /* 0x00000000000c7947 */ /* 0x000fea0003800000 */
.L_x_82:
[----:B------:R-:W-:-:S04]  /*4260*/  UIADD3 UR5, UPT, UPT, UR7, 0x160, URZ ;  /* 0x0000016007057890 */ /* 0x000fc8000fffe0ff */
[----:B------:R-:W-:-:S09]  /*4270*/  UPRMT UR5, UR4, 0x654, UR5 ;  /* 0x0000065404057896 */ /* 0x000fd20008000005 */
[----:B------:R-:W-:Y:S03]  /*4280*/  SYNCS.ARRIVE.TRANS64.RED.A1T0 RZ, [UR5], RZ ;  /* 0x000000ffffff79a7 */ /* 0x000fe60008100405 */
.L_x_86:
[----:B-12---:R-:W-:Y:S01]  /*4290*/  SHF.L.U32 R2, RZ, 0x1f, RZ ;  /* 0x0000001fff027819 */ /* 0x006fe200000006ff */
[----:B------:R-:W-:Y:S01]  /*42a0*/  UIADD3 UR5, UPT, UPT, UR7, 0x160, URZ ;  /* 0x0000016007057890 */ /* 0x000fe2000fffe0ff */
[----:B------:R-:W-:Y:S02]  /*42b0*/  PLOP3.LUT P0, PT, PT, PT, UP0, 0x80, 0x8 ;  /* 0x000000000008781c */ /* 0x000fe40003f0f008 */
[----:B------:R-:W1:Y:S02]  /*42c0*/  SYNCS.PHASECHK.TRANS64.TRYWAIT P1, [UR7+0x160], R2 ;  /* 0x00016002ff0075a7 */ /* 0x000e640008021107 */
[----:B-1----:R-:W-:Y:S09]  /*42d0*/  @!P1 BRA `(.L_x_88) ;  /* 0x0000004400c89947 */ /* 0x002ff20003800000 */
.L_x_181:
[----:B------:R-:W-:Y:S01]  /*42e0*/  @!UP0 UPRMT UR5, UR4, 0x654, UR5 ;  /* 0x0000065404058896 */ /* 0x000fe20008000005 */
[----:B------:R-:W-:Y:S02]  /*42f0*/  UMOV UR8, 0xffff ;  /* 0x0000ffff00087882 */ /* 0x000fe40000000000 */
[----:B------:R-:W-:-:S06]  /*4300*/  UMOV UR4, 0x1 ;  /* 0x0000000100047882 */ /* 0x000fcc0000000000 */
[----:B------:R-:W-:Y:S01]  /*4310*/  @!P0 SYNCS.ARRIVE.TRANS64.RED.A1T0 RZ, [UR5], RZ ;  /* 0x000000ffffff89a7 */ /* 0x000fe20008100405 */
[----:B------:R-:W-:Y:S01]  /*4320*/  NOP ;  /* 0x0000000000007918 */ /* 0x000fe20000000000 */
[----:B-1----:R-:W1:Y:S01]  /*4330*/  LDS R0, [UR6+0x14] ;  /* 0x00001406ff007984 */ /* 0x002e620008000800 */
[----:B------:R-:W-:-:S04]  /*4340*/  ULOP3.LUT UR5, UR21, 0xffff, URZ, 0xc0, !UPT ;  /* 0x0000ffff15057892 */ /* 0x000fc8000f8ec0ff */
[----:B------:R-:W-:-:S04]  /*4350*/  USHF.R.U32.HI UR5, URZ, 0x5, UR5 ;  /* 0x00000005ff057899 */ /* 0x000fc80008011605 */
[----:B------:R-:W-:Y:S02]  /*4360*/  USHF.L.U32 UR8, UR8, UR5, URZ ;  /* 0x0000000508087299 */ /* 0x000fe400080006ff */
[----:B------:R-:W-:-:S04]  /*4370*/  USHF.L.U32 UR4, UR4, UR5, URZ ;  /* 0x0000000504047299 */ /* 0x000fc800080006ff */
[----:B-1----:R-:W-:-:S04]  /*4380*/  LOP3.LUT R0, R0, UR8, RZ, 0xc0, !PT ;  /* 0x0000000800007c12 */ /* 0x002fc8000f8ec0ff */
[----:B------:R-:W-:-:S13]  /*4390*/  ISETP.NE.AND P0, PT, R0, UR8, PT ;  /* 0x0000000800007c0c */ /* 0x000fda000bf05270 */
[----:B------:R-:W-:Y:S05]  /*43a0*/  @P0 BRA `(.L_x_89) ;  /* 0x0000000000580947 */ /* 0x000fea0003800000 */
[----:B------:R-:W1:Y:S02]  /*43b0*/  LDS R0, [UR6+0x18] ;  /* 0x00001806ff007984 */ /* 0x000e640008000800 */
[----:B-1----:R-:W-:-:S04]  /*43c0*/  LOP3.LUT R0, R0, UR4, RZ, 0xc0, !PT ;  /* 0x0000000400007c12 */ /* 0x002fc8000f8ec0ff */
[----:B------:R-:W-:-:S13]  /*43d0*/  ISETP.NE.AND P0, PT, R0, UR4, PT ;  /* 0x0000000400007c0c */ /* 0x000fda000bf05270 */
[----:B------:R-:W-:Y:S05]  /*43e0*/  @P0 BRA `(.L_x_90) ;  /* 0x00000000003c0947 */ /* 0x000fea0003800000 */
[----:B------:R-:W1:Y:S01]  /*43f0*/  S2R R2, SR_LANEID ;  /* 0x0000000000027919 */ /* 0x000e620000000000 */
[----:B------:R-:W-:Y:S01]  /*4400*/  ULOP3.LUT UR8, URZ, UR8, URZ, 0x33, !UPT ;  /* 0x00000008ff087292 */ /* 0x000fe2000f8e33ff */
[----:B------:R-:W-:Y:S02]  /*4410*/  VOTEU.ANY UR7, UPT, PT ;  /* 0x0000000000077886 */ /* 0x000fe400038e0100 */
[----:B------:R-:W-:-:S03]  /*4420*/  UFLO.U32 UR7, UR7 ;  /* 0x00000007000772bd */ /* 0x000fc600080e0000 */
[----:B------:R-:W-:-:S04]  /*4430*/  IMAD.U32 R0, RZ, RZ, UR8 ;  /* 0x00000008ff007e24 */ /* 0x000fc8000f8e00ff */
[----:B------:R2:W3:Y:S02]  /*4440*/  REDUX UR5, R0 ;  /* 0x00000000000573c4 */ /* 0x0004e40000000000 */
[----:B------:R1:W-:Y:S02]  /*4450*/  UTCATOMSWS.AND URZ, UR8 ;  /* 0x0000000800ff79e3 */ /* 0x0003e40008000000 */
[----:B-1----:R-:W-:Y:S02]  /*4460*/  ISETP.EQ.U32.AND P0, PT, R2, UR7, PT ;  /* 0x0000000702007c0c */ /* 0x002fe4000bf02070 */
[----:B--2---:R-:W-:Y:S02]  /*4470*/  LOP3.LUT R0, RZ, UR4, RZ, 0x33, !PT ;  /* 0x00000004ff007c12 */ /* 0x004fe4000f8e33ff */
[----:B---3--:R-:W-:Y:S02]  /*4480*/  MOV R2, UR5 ;  /* 0x0000000500027c02 */ /* 0x008fe40008000f00 */
[----:B------:R-:W1:Y:S07]  /*4490*/  REDUX UR4, R0 ;  /* 0x00000000000473c4 */ /* 0x000e6e0000000000 */
[----:B------:R2:W-:Y:S01]  /*44a0*/  @P0 ATOMS.AND RZ, [UR6+0x14], R2 ;  /* 0x00001402ffff098c */ /* 0x0005e2000a800006 */
[----:B-1----:R-:W-:-:S05]  /*44b0*/  IMAD.U32 R0, RZ, RZ, UR4 ;  /* 0x00000004ff007e24 */ /* 0x002fca000f8e00ff */
[----:B------:R2:W-:Y:S01]  /*44c0*/  @P0 ATOMS.AND RZ, [UR6+0x18], R0 ;  /* 0x00001800ffff098c */ /* 0x0005e2000a800006 */
[----:B------:R-:W-:Y:S05]  /*44d0*/  BRA `(.L_x_91) ;  /* 0x0000000000147947 */ /* 0x000fea0003800000 */
.L_x_90:
[----:B------:R-:W-:Y:S02]  /*44e0*/  MOV R2, 0x4500 ;  /* 0x0000450000027802 */ /* 0x000fe40000000f00 */
[----:B---345:R-:W-:Y:S05]  /*44f0*/  CALL.REL.NOINC `($__internal_0_$__cuda_sm10x_tcgen05_guardrail_trap_col_being_dealloced_not_returned_by_alloc) ;  /* 0x0000004800347944 */ /* 0x038fea0003c00000 */
[----:B------:R-:W-:Y:S05]  /*4500*/  BRA `(.L_x_91) ;  /* 0x0000000000087947 */ /* 0x000fea0003800000 */
.L_x_89:
[----:B------:R-:W-:Y:S02]  /*4510*/  MOV R2, 0x4530 ;  /* 0x0000453000027802 */ /* 0x000fe40000000f00 */
[----:B---345:R-:W-:Y:S05]  /*4520*/  CALL.REL.NOINC `($__internal_2_$__cuda_sm10x_tcgen05_guardrail_trap_unallocated_columns_being_dealloced) ;  /* 0x0000004800407944 */ /* 0x038fea0003c00000 */
.L_x_91:
[----:B------:R-:W-:Y:S01]  /*4530*/  NOP ;  /* 0x0000000000007918 */ /* 0x000fe20000000000 */
[----:B----4-:R-:W-:Y:S05]  /*4540*/  EXIT ;  /* 0x000000000000794d */ /* 0x010fea0003800000 */
.L_x_62:
[----:B------:R-:W-:-:S09]  /*4550*/  UISETP.NE.OR UP5, UPT, UR10, 0x3, !UP5 ;  /* 0x000000030a00788c */ /* 0x000fd2000efa5670 */
[----:B------:R-:W-:Y:S05]  /*4560*/  BRA.U UP5, `(.L_x_92) ;  /* 0x0000000d05b07547 */ /* 0x000fea000b800000 */
[----:B------:R-:W1:Y:S01]  /*4570*/  LDC R0, c[0x0][0xb30] ;  /* 0x0002cc00ff007b82 */ /* 0x000e620000000800 */
[----:B------:R-:W2:Y:S01]  /*4580*/  LDCU.64 UR8, c[0x0][0x888] ;  /* 0x00011100ff0877ac */ /* 0x000ea20008000a00 */
[----:B------:R-:W-:Y:S02]  /*4590*/  HFMA2 R27, -RZ, RZ, 0, 0 ;  /* 0x00000000ff1b7431 */ /* 0x000fe400000001ff */
[----:B------:R-:W-:Y:S01]  /*45a0*/  IMAD.MOV.U32 R29, RZ, RZ, 0x1 ;  /* 0x00000001ff1d7424 */ /* 0x000fe200078e00ff */
[----:B------:R-:W-:Y:S01]  /*45b0*/  MOV R25, 0x2000 ;  /* 0x0000200000197802 */ /* 0x000fe20000000f00 */
[----:B------:R-:W3:Y:S01]  /*45c0*/  LDCU.64 UR4, c[0x0][0x890] ;  /* 0x00011200ff0477ac */ /* 0x000ee20008000a00 */
[----:B------:R-:W-:Y:S01]  /*45d0*/  IMAD.MOV.U32 R28, RZ, RZ, RZ ;  /* 0x000000ffff1c7224 */ /* 0x000fe200078e00ff */
[----:B------:R-:W4:Y:S01]  /*45e0*/  LDC R24, c[0x0][0x370] ;  /* 0x0000dc00ff187b82 */ /* 0x000f220000000800 */
[----:B------:R-:W-:Y:S01]  /*45f0*/  UMOV UR6, 0x400 ;  /* 0x0000040000067882 */ /* 0x000fe20000000000 */
[----:B------:R-:W-:-:S02]  /*4600*/  UPLOP3.LUT UP1, UPT, UPT, UPT, UPT, 0x40, 0x4 ;  /* 0x000000000004789c */ /* 0x000fc40003f2e870 */
[----:B------:R-:W-:Y:S01]  /*4610*/  ULEA UR6, UR37, UR6, 0x18 ;  /* 0x0000000625067291 */ /* 0x000fe2000f8ec0ff */
[----:B------:R-:W-:-:S03]  /*4620*/  UMOV UR13, URZ ;  /* 0x000000ff000d7c82 */ /* 0x000fc60008000000 */
[----:B------:R-:W4:Y:S01]  /*4630*/  LDC R3, c[0x0][0xb0c] ;  /* 0x0002c300ff037b82 */ /* 0x000f220000000800 */
[----:B--2---:R-:W-:Y:S02]  /*4640*/  UISETP.NE.U32.AND UP3, UPT, UR8, URZ, UPT ;  /* 0x000000ff0800728c */ /* 0x004fe4000bf65070 */
[----:B---3--:R-:W-:-:S05]  /*4650*/  UISETP.NE.U32.AND UP4, UPT, UR4, URZ, UPT ;  /* 0x000000ff0400728c */ /* 0x008fca000bf85070 */
[----:B------:R-:W2:Y:S01]  /*4660*/  LDC R18, c[0x0][0xb20] ;  /* 0x0002c800ff127b82 */ /* 0x000ea20000000800 */
[----:B-1----:R-:W-:Y:S01]  /*4670*/  ISETP.NE.AND P1, PT, R0, 0x1, PT ;  /* 0x000000010000780c */ /* 0x002fe20003f25270 */
[----:B------:R-:W-:Y:S02]  /*4680*/  UISETP.NE.AND.EX UP3, UPT, UR9, URZ, UPT, UP3 ;  /* 0x000000ff0900728c */ /* 0x000fe4000bf65330 */
[----:B------:R-:W-:-:S04]  /*4690*/  UISETP.NE.AND.EX UP4, UPT, UR5, URZ, UPT, UP4 ;  /* 0x000000ff0500728c */ /* 0x000fc8000bf85340 */
[----:B------:R-:W1:Y:S08]  /*46a0*/  LDC.64 R30, c[0x0][0x348] ;  /* 0x0000d200ff1e7b82 */ /* 0x000e700000000a00 */
[----:B------:R-:W3:Y:S08]  /*46b0*/  LDC.64 R16, c[0x0][0xb10] ;  /* 0x0002c400ff107b82 */ /* 0x000ef00000000a00 */
[----:B------:R-:W1:Y:S08]  /*46c0*/  LDC.64 R6, c[0x0][0xb18] ;  /* 0x0002c600ff067b82 */ /* 0x000e700000000a00 */
[----:B------:R-:W1:Y:S08]  /*46d0*/  LDC.64 R4, c[0x0][0xb28] ;  /* 0x0002ca00ff047b82 */ /* 0x000e700000000a00 */
[----:B--2-4-:R-:W1:Y:S02]  /*46e0*/  LDC R19, c[0x0][0x374] ;  /* 0x0000dd00ff137b82 */ /* 0x014e640000000800 */
.L_x_101:
[C---:B------:R-:W-:Y:S02]  /*46f0*/  LEA R0, R28.reuse, UR6, 0x3 ;  /* 0x000000061c007c11 */ /* 0x040fe4000f8e18ff */
[----:B------:R-:W-:Y:S02]  /*4700*/  SHF.L.U32 R2, R27, 0x1f, RZ ;  /* 0x0000001f1b027819 */ /* 0x000fe400000006ff */
[----:B------:R-:W-:Y:S02]  /*4710*/  LEA R20, R28, UR6, 0x4 ;  /* 0x000000061c147c11 */ /* 0x000fe4000f8e20ff */
[----:B--2---:R-:W2:Y:S02]  /*4720*/  SYNCS.PHASECHK.TRANS64.TRYWAIT P0, [R0+URZ+0xe0], R2 ;  /* 0x0000e002000075a7 */ /* 0x004ea400080011ff */
[----:B--2---:R-:W-:Y:S05]  /*4730*/  @!P0 BRA `(.L_x_93) ;  /* 0x0000004000c88947 */ /* 0x004fea0003800000 */
.L_x_182:
[----:B------:R-:W-:Y:S01]  /*4740*/  ISETP.GE.AND P0, PT, R40, 0x1, PT ;  /* 0x000000012800780c */ /* 0x000fe20003f06270 */
[----:B------:R-:W4:Y:S01]  /*4750*/  LDS.128 R20, [R20+0x170] ;  /* 0x0001700014147984 */ /* 0x000f220000000c00 */
[----:B--2---:R-:W-:Y:S01]  /*4760*/  VIADD R0, R0, 0xf0 ;  /* 0x000000f000007836 */ /* 0x004fe20000000000 */
[----:B------:R-:W-:Y:S01]  /*4770*/  @!PT LDS RZ, [RZ] ;  /* 0x00000000fffff984 */ /* 0x000fe20000000800 */
[----:B------:R-:W-:Y:S01]  /*4780*/  @!PT LDS RZ, [RZ] ;  /* 0x00000000fffff984 */ /* 0x000fe20000000800 */
[----:B------:R-:W-:Y:S01]  /*4790*/  @!PT LDS RZ, [RZ] ;  /* 0x00000000fffff984 */ /* 0x000fe20000000800 */
[----:B------:R-:W-:Y:S01]  /*47a0*/  @!PT LDS RZ, [RZ] ;  /* 0x00000000fffff984 */ /* 0x000fe20000000800 */
[----:B------:R2:W-:Y:S06]  /*47b0*/  MEMBAR.ALL.CTA ;  /* 0x0000000000007992 */ /* 0x0005ec0000008000 */
[----:B--2---:R-:W2:Y:S01]  /*47c0*/  FENCE.VIEW.ASYNC.S ;  /* 0x00000000000073c6 */ /* 0x004ea20000000000 */
[----:B------:R-:W-:Y:S04]  /*47d0*/  PRMT R0, RZ, 0x654, R0 ;  /* 0x00000654ff007816 */ /* 0x000fe80000000000 */
[----:B--2---:R2:W-:Y:S01]  /*47e0*/  SYNCS.ARRIVE.TRANS64.RED.A1T0 RZ, [R0+URZ], RZ ;  /* 0x000000ff00ff79a7 */ /* 0x0045e200081004ff */
[----:B----4-:R-:W-:Y:S11]  /*47f0*/  LOP3.LUT P3, RZ, R22, 0x1, RZ, 0xc0, !PT ;  /* 0x0000000116ff7812 */ /* 0x010ff6000786c0ff */
[----:B------:R-:W-:Y:S02]  /*4800*/  @!UPT UIADD3 URZ, UPT, UPT, URZ, URZ, URZ ;  /* 0x000000fffffff290 */ /* 0x000fe4000fffe0ff */
[----:B------:R-:W-:Y:S02]  /*4810*/  @P3 MOV R11, R20 ;  /* 0x00000014000b3202 */ /* 0x000fe40000000f00 */
[----:B------:R-:W-:Y:S01]  /*4820*/  @P3 LOP3.LUT R10, R21, 0xffff, RZ, 0xc0, !PT ;  /* 0x0000ffff150a3812 */ /* 0x000fe200078ec0ff */
[----:B--2---:R-:W-:Y:S06]  /*4830*/  @!P0 BRA `(.L_x_94) ;  /* 0x0000000000a48947 */ /* 0x004fec0003800000 */
[-C--:B-1----:R-:W-:Y:S01]  /*4840*/  IMAD.HI.U32 R0, R19, R7.reuse, RZ ;  /* 0x0000000713007227 */ /* 0x082fe200078e00ff */
[----:B------:R-:W-:Y:S02]  /*4850*/  ISETP.NE.AND P0, PT, R6, 0x1, PT ;  /* 0x000000010600780c */ /* 0x000fe40003f05270 */
[----:B------:R-:W-:Y:S01]  /*4860*/  ISETP.NE.AND P2, PT, R40, 0x1, PT ;  /* 0x000000012800780c */ /* 0x000fe20003f45270 */
[----:B---3--:R-:W-:Y:S01]  /*4870*/  IMAD.HI.U32 R9, R24, R16, RZ ;  /* 0x0000001018097227 */ /* 0x008fe200078e00ff */
[----:B------:R-:W-:Y:S02]  /*4880*/  SHF.R.U32.HI R0, RZ, R18, R0 ;  /* 0x00000012ff007219 */ /* 0x000fe40000011600 */
[----:B------:R-:W-:Y:S01]  /*4890*/  ISETP.NE.AND P4, PT, R3, 0x1, PT ;  /* 0x000000010300780c */ /* 0x000fe20003f85270 */
[----:B------:R-:W-:Y:S01]  /*48a0*/  IMAD.HI.U32 R13, R10, R7, RZ ;  /* 0x000000070a0d7227 */ /* 0x000fe200078e00ff */
[----:B------:R-:W-:Y:S02]  /*48b0*/  SHF.R.U32.HI R9, RZ, R17, R9 ;  /* 0x00000011ff097219 */ /* 0x000fe40000011609 */
[----:B------:R-:W-:Y:S01]  /*48c0*/  SEL R0, R19, R0, !P0 ;  /* 0x0000000013007207 */ /* 0x000fe20004000000 */
[----:B------:R-:W-:Y:S01]  /*48d0*/  IMAD.HI.U32 R12, R11, R16, RZ ;  /* 0x000000100b0c7227 */ /* 0x000fe200078e00ff */
[----:B------:R-:W-:Y:S03]  /*48e0*/  SEL R9, R24, R9, !P4 ;  /* 0x0000000918097207 */ /* 0x000fe60006000000 */
[-C--:B------:R-:W-:Y:S01]  /*48f0*/  IMAD.HI.U32 R8, R0, R4.reuse, RZ ;  /* 0x0000000400087227 */ /* 0x080fe200078e00ff */
[----:B------:R-:W-:Y:S03]  /*4900*/  SHF.R.U32.HI R12, RZ, R17, R12 ;  /* 0x00000011ff0c7219 */ /* 0x000fe6000001160c */
[----:B------:R-:W-:Y:S01]  /*4910*/  IMAD.HI.U32 R2, R9, R4, RZ ;  /* 0x0000000409027227 */ /* 0x000fe200078e00ff */
[-C--:B------:R-:W-:Y:S02]  /*4920*/  @P2 SHF.R.U32.HI R0, RZ, R5.reuse, R8 ;  /* 0x00000005ff002219 */ /* 0x080fe40000011608 */
[----:B------:R-:W-:Y:S02]  /*4930*/  SHF.R.U32.HI R8, RZ, R18, R13 ;  /* 0x00000012ff087219 */ /* 0x000fe4000001160d */
[----:B------:R-:W-:Y:S01]  /*4940*/  @P2 SHF.R.U32.HI R9, RZ, R5, R2 ;  /* 0x00000005ff092219 */ /* 0x000fe20000011602 */
[----:B------:R-:W-:Y:S01]  /*4950*/  IMAD R0, R40, R0, RZ ;  /* 0x0000000028007224 */ /* 0x000fe200078e02ff */
[----:B------:R-:W-:Y:S02]  /*4960*/  SEL R8, R10, R8, !P0 ;  /* 0x000000080a087207 */ /* 0x000fe40004000000 */
[----:B------:R-:W-:Y:S01]  /*4970*/  SEL R2, R11, R12, !P4 ;  /* 0x0000000c0b027207 */ /* 0x000fe20006000000 */
[----:B------:R-:W-:Y:S01]  /*4980*/  IMAD R12, R40, R9, RZ ;  /* 0x00000009280c7224 */ /* 0x000fe200078e02ff */
[C---:B------:R-:W-:Y:S01]  /*4990*/  ISETP.GE.AND P0, PT, R8.reuse, R0, PT ;  /* 0x000000000800720c */ /* 0x040fe20003f06270 */
[----:B------:R-:W-:Y:S03]  /*49a0*/  IMAD.HI.U32 R0, R8, R4, RZ ;  /* 0x0000000408007227 */ /* 0x000fe600078e00ff */
[----:B------:R-:W-:Y:S02]  /*49b0*/  ISETP.GE.OR P0, PT, R2, R12, P0 ;  /* 0x0000000c0200720c */ /* 0x000fe40000706670 */
[-C--:B------:R-:W-:Y:S04]  /*49c0*/  SHF.R.U32.HI R0, RZ, R5.reuse, R0 ;  /* 0x00000005ff007219 */ /* 0x080fe80000011600 */
[----:B------:R-:W-:Y:S05]  /*49d0*/  SEL R13, R8, R0, !P2 ;  /* 0x00000000080d7207 */ /* 0x000fea0005000000 */
[----:B------:R-:W-:Y:S02]  /*49e0*/  IMAD.MOV R12, RZ, RZ, -R13 ;  /* 0x000000ffff0c7224 */ /* 0x000fe400078e0a0d */
[----:B------:R-:W-:Y:S04]  /*49f0*/  @!P0 IMAD.HI.U32 R0, R2, R4, RZ ;  /* 0x0000000402008227 */ /* 0x000fe800078e00ff */
[----:B------:R-:W-:Y:S01]  /*4a00*/  IMAD R12, R40, R12, R8 ;  /* 0x0000000c280c7224 */ /* 0x000fe200078e0208 */
[----:B------:R-:W-:Y:S04]  /*4a10*/  @!P0 SHF.R.U32.HI R0, RZ, R5, R0 ;  /* 0x00000005ff008219 */ /* 0x000fe80000011600 */
[----:B------:R-:W-:Y:S04]  /*4a20*/  @!P0 SEL R0, R2, R0, !P2 ;  /* 0x0000000002008207 */ /* 0x000fe80005000000 */
[----:B------:R-:W-:Y:S01]  /*4a30*/  @!P0 IADD3 R13, PT, PT, R13, -R0, RZ ;  /* 0x800000000d0d8210 */ /* 0x000fe20007ffe0ff */
[----:B------:R-:W-:Y:S01]  /*4a40*/  @!P0 IMAD R0, R9, R12, R0 ;  /* 0x0000000c09008224 */ /* 0x000fe200078e0200 */
[----:B------:R-:W-:Y:S01]  /*4a50*/  IADD3 R9, PT, PT, -R8, RZ, RZ ;  /* 0x000000ff08097210 */ /* 0x000fe20007ffe1ff */
[--C-:B------:R-:W-:Y:S02]  /*4a60*/  IMAD.MOV R12, RZ, RZ, -R2.reuse ;  /* 0x000000ffff0c7224 */ /* 0x100fe400078e0a02 */
[----:B------:R-:W-:Y:S02]  /*4a70*/  @!P0 IMAD R8, R13, R40, R2 ;  /* 0x000000280d088224 */ /* 0x000fe400078e0202 */
[----:B------:R-:W-:Y:S02]  /*4a80*/  @!P0 IMAD.MOV.U32 R2, RZ, RZ, R0 ;  /* 0x000000ffff028224 */ /* 0x000fe400078e0000 */
[----:B------:R-:W-:Y:S02]  /*4a90*/  IMAD R11, R3, R12, R11 ;  /* 0x0000000c030b7224 */ /* 0x000fe400078e020b */
[----:B------:R-:W-:Y:S02]  /*4aa0*/  IMAD R10, R6, R9, R10 ;  /* 0x00000009060a7224 */ /* 0x000fe400078e020a */
[----:B------:R-:W-:Y:S02]  /*4ab0*/  IMAD R11, R2, R3, R11 ;  /* 0x00000003020b7224 */ /* 0x000fe400078e020b */
[----:B------:R-:W-:Y:S02]  /*4ac0*/  IMAD R10, R8, R6, R10 ;  /* 0x00000006080a7224 */ /* 0x000fe400078e020a */
.L_x_94:
[----:B------:R-:W-:Y:S05]  /*4ad0*/  BRA.U UP1, `(.L_x_95) ;  /* 0x0000000101107547 */ /* 0x000fea000b800000 */
[----:B------:R-:W-:Y:S04]  /*4ae0*/  MOV R2, UR7 ;  /* 0x0000000700027c02 */ /* 0x000fe80008000f00 */
[----:B------:R-:W-:Y:S04]  /*4af0*/  SHF.L.U32 R2, R2, 0x1f, RZ ;  /* 0x0000001f02027819 */ /* 0x000fe800000006ff */
[----:B------:R-:W2:Y:S02]  /*4b00*/  SYNCS.PHASECHK.TRANS64.TRYWAIT P0, [UR6+0xd8], R2 ;  /* 0x0000d802ff0075a7 */ /* 0x000ea40008001106 */
[----:B--2---:R-:W-:Y:S05]  /*4b10*/  @!P0 BRA `(.L_x_96) ;  /* 0x0000003c00e48947 */ /* 0x004fea0003800000 */
.L_x_95:
[----:B------:R-:W-:Y:S02]  /*4b20*/  R2UR UR11, R14 ;  /* 0x000000000e0b72ca */ /* 0x000fe400000e0000 */
[----:B------:R-:W-:Y:S02]  /*4b30*/  R2UR UR10, R15 ;  /* 0x000000000f0a72ca */ /* 0x000fe400000e0000 */
[----:B------:R-:W-:Y:S04]  /*4b40*/  ISETP.NE.U32.AND P2, PT, RZ, UR4, PT ;  /* 0x00000004ff007c0c */ /* 0x000fe8000bf45070 */
[----:B------:R-:W-:Y:S05]  /*4b50*/  ISETP.NE.AND.EX P2, PT, RZ, UR5, PT, P2 ;  /* 0x00000005ff007c0c */ /* 0x000fea000bf45320 */
[----:B------:R-:W-:Y:S02]  /*4b60*/  USHF.L.U32 UR11, UR11, 0x7, URZ ;  /* 0x000000070b0b7899 */ /* 0x000fe400080006ff */
[----:B------:R-:W-:Y:S01]  /*4b70*/  USHF.L.U32 UR10, UR10, 0x6, URZ ;  /* 0x000000060a0a7899 */ /* 0x000fe200080006ff */
[----:B------:R-:W-:Y:S11]  /*4b80*/  BRA.U !UP4, `(.L_x_97) ;  /* 0x000000010c347547 */ /* 0x000ff6000b800000 */
[----:B------:R-:W-:Y:S01]  /*4b90*/  UPLOP3.LUT UP0, UPT, UPT, UPT, UP3, 0x80, 0x8 ;  /* 0x000000000008789c */ /* 0x000fe20003f0f030 */
[----:B--2---:R-:W-:Y:S02]  /*4ba0*/  HFMA2 R0, -RZ, RZ, 0, 5.9604644775390625e-08 ;  /* 0x00000001ff007431 */ /* 0x004fe400000001ff */
[----:B------:R-:W-:Y:S03]  /*4bb0*/  IMAD.MOV.U32 R92, RZ, RZ, 0x1 ;  /* 0x00000001ff5c7424 */ /* 0x000fe600078e00ff */
[----:B------:R-:W-:Y:S05]  /*4bc0*/  PLOP3.LUT P0, PT, PT, PT, UP0, 0x80, 0x8 ;  /* 0x000000000008781c */ /* 0x000fea0003f0f008 */
[----:B------:R-:W2:Y:S01]  /*4bd0*/  @UP0 LDCU.64 UR14, c[0x0][0x888] ;  /* 0x00011100ff0e07ac */ /* 0x000ea20008000a00 */
[----:B------:R-:W-:Y:S07]  /*4be0*/  @UP0 UIMAD UR8, UR36, UR4, URZ ;  /* 0x00000004240802a4 */ /* 0x000fee000f8e02ff */
[----:B------:R-:W-:Y:S01]  /*4bf0*/  @!P0 PRMT R92, R0, 0x7610, R92 ;  /* 0x00007610005c8816 */ /* 0x000fe2000000005c */
[----:B--2---:R-:W-:Y:S03]  /*4c00*/  @UP0 UIMAD.WIDE UR14, UR8, 0x4, UR14 ;  /* 0x00000004080e08a5 */ /* 0x004fe6000f8e020e */
[----:B------:R-:W2:Y:S03]  /*4c10*/  @!UP0 LDCU UR8, c[0x0][0x880] ;  /* 0x00011000ff0887ac */ /* 0x000ea60008000800 */
[----:B------:R-:W-:Y:S01]  /*4c20*/  IMAD.U32 R8, RZ, RZ, UR14 ;  /* 0x0000000eff087e24 */ /* 0x000fe2000f8e00ff */
[----:B------:R-:W-:Y:S05]  /*4c30*/  MOV R9, UR15 ;  /* 0x0000000f00097c02 */ /* 0x000fea0008000f00 */
[----:B-----5:R4:W5:Y:S02]  /*4c40*/  @P0 LDG.E R49, desc[UR46][R8.64] ;  /* 0x0000002e08310981 */ /* 0x020964000c1e1900 */
[----:B--2-4-:R-:W-:Y:S07]  /*4c50*/  @!P0 IMAD.U32 R49, RZ, RZ, UR8 ;  /* 0x00000008ff318e24 */ /* 0x014fee000f8e00ff */
.L_x_97:
[----:B-----5:R-:W-:Y:S01]  /*4c60*/  @!P2 FSETP.EQ.AND P0, PT, R49, RZ, PT ;  /* 0x000000ff3100a20b */ /* 0x020fe20003f02000 */
[----:B------:R-:W-:Y:S01]  /*4c70*/  @!UPT UIADD3 URZ, UPT, UPT, URZ, URZ, URZ ;  /* 0x000000fffffff290 */ /* 0x000fe2000fffe0ff */
[----:B------:R-:W-:Y:S11]  /*4c80*/  @!P2 BRA `(.L_x_98) ;  /* 0x000000000014a947 */ /* 0x000ff60003800000 */
[----:B------:R-:W-:Y:S02]  /*4c90*/  LOP3.LUT P2, RZ, R92, 0xff, RZ, 0xc0, !PT ;  /* 0x000000ff5cff7812 */ /* 0x000fe4000784c0ff */
[----:B------:R-:W-:Y:S04]  /*4ca0*/  PLOP3.LUT P0, PT, PT, PT, UP0, 0x80, 0x8 ;  /* 0x000000000008781c */ /* 0x000fe80003f0f008 */
[----:B------:R-:W-:Y:S07]  /*4cb0*/  PLOP3.LUT P0, PT, P0, PT, PT, 0x8, 0x80 ;  /* 0x000000000080781c */ /* 0x000fee000070e170 */
[----:B------:R-:W-:Y:S11]  /*4cc0*/  @P2 FSETP.EQ.AND P0, PT, R49, RZ, PT ;  /* 0x000000ff3100220b */ /* 0x000ff60003f02000 */
[----:B------:R-:W-:Y:S02]  /*4cd0*/  @!UPT UIADD3 URZ, UPT, UPT, URZ, URZ, URZ ;  /* 0x000000fffffff290 */ /* 0x000fe4000fffe0ff */
.L_x_98:
[----:B------:R-:W-:Y:S01]  /*4ce0*/  ULEA UR15, UR13, UR6, 0x3 ;  /* 0x000000060d0f7291 */ /* 0x000fe2000f8e18ff */
[----:B------:R-:W-:Y:S02]  /*4cf0*/  SHF.L.U32 R9, R29, 0x1f, RZ ;  /* 0x0000001f1d097819 */ /* 0x000fe400000006ff */
[----:B------:R-:W-:Y:S04]  /*4d00*/  ELECT P4, URZ, PT ;  /* 0x0000000000ff782f */ /* 0x000fe80003880000 */
[----:B------:R-:W-:Y:S02]  /*4d10*/  PLOP3.LUT P4, PT, P0, P4, PT, 0xf2, 0x2f ;  /* 0x00000000002f781c */ /* 0x000fe40000789e72 */
[----:B------:R-:W4:Y:S11]  /*4d20*/  SYNCS.PHASECHK.TRANS64.TRYWAIT P2, [UR15+0xb8], R9 ;  /* 0x0000b809ff0075a7 */ /* 0x000f36000804110f */
[----:B-1----:R-:W-:Y:S05]  /*4d30*/  @!P4 IADD3 R8, P0, PT, R30, 0x580, RZ ;  /* 0x000005801e08c810 */ /* 0x002fea0007f1e0ff */
[----:B--2---:R-:W-:Y:S01]  /*4d40*/  @!P4 IMAD.X R2, RZ, RZ, R31, P0 ;  /* 0x000000ffff02c224 */ /* 0x004fe200000e061f */
[----:B----4-:R-:W-:Y:S07]  /*4d50*/  @!P2 BRA `(.L_x_99) ;  /* 0x0000003c006ca947 */ /* 0x010fee0003800000 */
.L_x_185:
[----:B------:R-:W2:Y:S01]  /*4d60*/  LDC.64 R12, c[0x0][0xb18] ;  /* 0x0002c600ff0c7b82 */ /* 0x000ea20000000a00 */
[----:B------:R-:W-:Y:S01]  /*4d70*/  @!P4 R2UR UR8, R2 ;  /* 0x000000000208c2ca */ /* 0x000fe200000e0000 */
[----:B------:R-:W-:Y:S01]  /*4d80*/  VOTEU.ALL UP2, P4 ;  /* 0x0000000000ff7886 */ /* 0x000fe20002040000 */
[----:B------:R-:W-:Y:S01]  /*4d90*/  @!P4 R2UR UR9, R8 ;  /* 0x000000000809c2ca */ /* 0x000fe200000e0000 */
[----:B------:R-:W-:Y:S01]  /*4da0*/  VOTEU.ALL UP1, P4 ;  /* 0x0000000000ff7886 */ /* 0x000fe20002020000 */
[----:B-1----:R-:W-:Y:S03]  /*4db0*/  @!P4 IMAD.MOV.U32 R0, RZ, RZ, 0x2000 ;  /* 0x00002000ff00c424 */ /* 0x002fe600078e00ff */
[----:B------:R-:W1:Y:S01]  /*4dc0*/  @!P1 LDC R2, c[0x0][0xb0c] ;  /* 0x0002c300ff029b82 */ /* 0x000e620000000800 */
[----:B------:R-:W-:Y:S01]  /*4dd0*/  UMOV UR20, 0x0 ;  /* 0x0000000000147882 */ /* 0x000fe20000000000 */
[----:B------:R-:W-:Y:S01]  /*4de0*/  UMOV UR21, 0x10000000 ;  /* 0x1000000000157882 */ /* 0x000fe20000000000 */
[----:B------:R-:W-:Y:S01]  /*4df0*/  UMOV UR12, UR36 ;  /* 0x00000024000c7c82 */ /* 0x000fe20008000000 */
[----:B------:R-:W-:Y:S01]  /*4e00*/  UIADD3 UR14, UPT, UPT, UR13, 0x1, URZ ;  /* 0x000000010d0e7890 */ /* 0x000fe2000fffe0ff */
[----:B------:R-:W-:Y:S01]  /*4e10*/  @P3 SHF.R.U32.HI R26, RZ, 0x10, R21 ;  /* 0x00000010ff1a3819 */ /* 0x000fe20000011615 */
[----:B------:R-:W-:Y:S02]  /*4e20*/  VIADD R28, R28, 0x1 ;  /* 0x000000011c1c7836 */ /* 0x000fe40000000000 */
[----:B------:R-:W-:Y:S01]  /*4e30*/  IMAD.U32 R9, RZ, RZ, UR8 ;  /* 0x00000008ff097e24 */ /* 0x000fe2000f8e00ff */
[----:B------:R-:W-:Y:S01]  /*4e40*/  @!UP2 ULEA UR8, UR13, UR6, 0xd ;  /* 0x000000060d08a291 */ /* 0x000fe2000f8e68ff */
[----:B------:R-:W-:Y:S01]  /*4e50*/  IMAD.U32 R8, RZ, RZ, UR9 ;  /* 0x00000009ff087e24 */ /* 0x000fe2000f8e00ff */
[----:B------:R-:W-:Y:S02]  /*4e60*/  UIADD3 UR9, UPT, UPT, UR15, 0xa0, URZ ;  /* 0x000000a00f097890 */ /* 0x000fe4000fffe0ff */
[----:B------:R-:W-:Y:S01]  /*4e70*/  @!P4 R2UR UR19, R9 ;  /* 0x000000000913c2ca */ /* 0x000fe200000e0000 */
[----:B------:R-:W-:Y:S01]  /*4e80*/  @!UP2 UIADD3 UR8, UPT, UPT, UR8, 0x200, URZ ;  /* 0x000002000808a890 */ /* 0x000fe2000fffe0ff */
[----:B------:R-:W-:Y:S01]  /*4e90*/  @!P4 R2UR UR18, R8 ;  /* 0x000000000812c2ca */ /* 0x000fe200000e0000 */
[----:B------:R-:W-:Y:S01]  /*4ea0*/  UISETP.NE.AND UP5, UPT, UR14, 0x3, UPT ;  /* 0x000000030e00788c */ /* 0x000fe2000bfa5270 */
[----:B------:R-:W4:Y:S01]  /*4eb0*/  LDC.64 R8, c[0x0][0xb10] ;  /* 0x0002c400ff087b82 */ /* 0x000f220000000a00 */
[----:B------:R-:W-:Y:S02]  /*4ec0*/  UPRMT UR16, UR37, 0x654, UR9 ;  /* 0x0000065425107896 */ /* 0x000fe40008000009 */
[----:B------:R-:W-:Y:S02]  /*4ed0*/  USEL UR17, URZ, 0x1, UP5 ;  /* 0x00000001ff117887 */ /* 0x000fe4000a800000 */
[----:B------:R-:W-:Y:S04]  /*4ee0*/  USEL UR14, UR14, URZ, UP5 ;  /* 0x000000ff0e0e7287 */ /* 0x000fe8000a800000 */
[----:B------:R-:W-:Y:S01]  /*4ef0*/  ULEA UR13, UR14, UR6, 0x3 ;  /* 0x000000060e0d7291 */ /* 0x000fe2000f8e18ff */
[----:B------:R-:W-:Y:S01]  /*4f00*/  LOP3.LUT R29, R29, UR17, RZ, 0x3c, !PT ;  /* 0x000000111d1d7c12 */ /* 0x000fe2000f8e3cff */
[----:B------:R1:W-:Y:S01]  /*4f10*/  @!UP1 UTMALDG.3D [UR8], [UR18], desc[UR20] ;  /* 0x00001408120095b4 */ /* 0x0003e20008011000 */
[----:B------:R5:W-:Y:S02]  /*4f20*/  @!P4 SYNCS.ARRIVE.TRANS64.RED.A0TR RZ, [UR15+0xa0], R0 ;  /* 0x0000a000ffffc9a7 */ /* 0x000be4000830040f */
[----:B------:R-:W-:Y:S01]  /*4f30*/  SHF.L.U32 R14, R29, 0x1f, RZ ;  /* 0x0000001f1d0e7819 */ /* 0x000fe200000006ff */
[C---:B----4-:R-:W-:Y:S01]  /*4f40*/  @!P1 IMAD.HI.U32 R8, R11.reuse, R8, RZ ;  /* 0x000000080b089227 */ /* 0x050fe200078e00ff */
[----:B--2---:R-:W-:Y:S02]  /*4f50*/  @!P1 ISETP.NE.AND P0, PT, R12, 0x1, PT ;  /* 0x000000010c00980c */ /* 0x004fe40003f05270 */
[----:B-1----:R-:W-:Y:S01]  /*4f60*/  @!P1 ISETP.NE.AND P2, PT, R2, 0x1, PT ;  /* 0x000000010200980c */ /* 0x002fe20003f45270 */
[----:B------:R-:W-:Y:S01]  /*4f70*/  SYNCS.ARRIVE.TRANS64.RED.A1T0 RZ, [UR16], RZ ;  /* 0x000000ffffff79a7 */ /* 0x000fe20008100410 */
[C---:B------:R-:W-:Y:S01]  /*4f80*/  @!P1 IMAD.HI.U32 R13, R10.reuse, R13, RZ ;  /* 0x0000000d0a0d9227 */ /* 0x040fe200078e00ff */
[----:B------:R-:W-:Y:S04]  /*4f90*/  @!P1 SHF.R.U32.HI R8, RZ, R9, R8 ;  /* 0x00000009ff089219 */ /* 0x000fe80000011608 */
[----:B------:R-:W-:Y:S01]  /*4fa0*/  @!P1 SEL R8, R11, R8, !P2 ;  /* 0x000000080b089207 */ /* 0x000fe20005000000 */
[----:B------:R-:W1:Y:S01]  /*4fb0*/  SYNCS.PHASECHK.TRANS64.TRYWAIT P5, [UR13+0xb8], R14 ;  /* 0x0000b80eff0075a7 */ /* 0x000e6200080a110d */
[----:B-----5:R-:W2:Y:S02]  /*4fc0*/  @!P1 LDC R0, c[0x0][0xb20] ;  /* 0x0002c800ff009b82 */ /* 0x020ea40000000800 */
[----:B--2---:R-:W-:Y:S04]  /*4fd0*/  @!P1 SHF.R.U32.HI R0, RZ, R0, R13 ;  /* 0x00000000ff009219 */ /* 0x004fe8000001160d */
[----:B------:R-:W-:Y:S05]  /*4fe0*/  @!P1 SEL R9, R10, R0, !P0 ;  /* 0x000000000a099207 */ /* 0x000fea0004000000 */
[----:B------:R-:W-:Y:S02]  /*4ff0*/  @!P1 IMAD.IADD R0, R9, 0x1, -R8 ;  /* 0x0000000109009824 */ /* 0x000fe400078e0a08 */
[----:B------:R-:W-:Y:S02]  /*5000*/  @!P1 IMAD.IADD R8, R8, 0x1, -R9 ;  /* 0x0000000108089824 */ /* 0x000fe400078e0a09 */
[----:B------:R-:W-:Y:S02]  /*5010*/  @!P1 IMAD R11, R0, R2, R11 ;  /* 0x00000002000b9224 */ /* 0x000fe400078e020b */
[----:B------:R-:W-:Y:S01]  /*5020*/  @!P1 IMAD R10, R8, R12, R10 ;  /* 0x0000000c080a9224 */ /* 0x000fe200078e020a */
[----:B-1----:R-:W-:Y:S06]  /*5030*/  @!P5 BRA `(.L_x_100) ;  /* 0x0000003800ccd947 */ /* 0x002fec0003800000 */
.L_x_187:
[----:B------:R-:W-:Y:S01]  /*5040*/  @!P4 IADD3 R2, P0, PT, R30, 0x580, RZ ;  /* 0x000005801e02c810 */ /* 0x000fe20007f1e0ff */
[----:B------:R-:W-:Y:S01]  /*5050*/  UMOV UR18, 0x0 ;  /* 0x0000000000127882 */ /* 0x000fe20000000000 */
[----:B------:R-:W-:Y:S01]  /*5060*/  UMOV UR19, 0x10000000 ;  /* 0x1000000000137882 */ /* 0x000fe20000000000 */
[----:B------:R-:W-:Y:S01]  /*5070*/  VOTEU.ALL UP1, P4 ;  /* 0x0000000000ff7886 */ /* 0x000fe20002020000 */
[----:B------:R-:W-:Y:S01]  /*5080*/  @!P4 R2UR UR9, R2 ;  /* 0x000000000209c2ca */ /* 0x000fe200000e0000 */
[----:B-1----:R-:W-:Y:S01]  /*5090*/  @!P4 IMAD.X R0, RZ, RZ, R31, P0 ;  /* 0x000000ffff00c224 */ /* 0x002fe200000e061f */
[----:B------:R-:W-:Y:S01]  /*50a0*/  UMOV UR12, UR36 ;  /* 0x00000024000c7c82 */ /* 0x000fe20008000000 */
[----:B------:R-:W-:Y:S01]  /*50b0*/  @P3 R2UR UR36, R26 ;  /* 0x000000001a2432ca */ /* 0x000fe200000e0000 */
[----:B------:R-:W-:Y:S01]  /*50c0*/  @!UP1 ULEA UR15, UR14, UR6, 0xd ;  /* 0x000000060e0f9291 */ /* 0x000fe2000f8e68ff */
[----:B------:R-:W-:Y:S01]  /*50d0*/  ISETP.NE.AND P0, PT, R28, 0x2, PT ;  /* 0x000000021c00780c */ /* 0x000fe20003f05270 */
[----:B------:R-:W-:Y:S01]  /*50e0*/  @!UP1 UIADD3 UR10, UPT, UPT, UR10, 0x20, URZ ;  /* 0x000000200a0a9890 */ /* 0x000fe2000fffe0ff */
[----:B------:R-:W-:Y:S01]  /*50f0*/  @!P4 R2UR UR8, R0 ;  /* 0x000000000008c2ca */ /* 0x000fe200000e0000 */
[----:B------:R-:W-:Y:S01]  /*5100*/  IMAD.IADD R15, R10, 0x1, R90 ;  /* 0x000000010a0f7824 */ /* 0x000fe200078e025a */
[----:B------:R-:W-:Y:S01]  /*5110*/  SEL R0, RZ, 0x1, P0 ;  /* 0x00000001ff007807 */ /* 0x000fe20000000000 */
[----:B------:R-:W-:Y:S01]  /*5120*/  IMAD.IADD R14, R11, 0x1, R91 ;  /* 0x000000010b0e7824 */ /* 0x000fe200078e025b */
[----:B------:R-:W-:Y:S02]  /*5130*/  SEL R28, R28, RZ, P0 ;  /* 0x000000ff1c1c7207 */ /* 0x000fe40000000000 */
[----:B------:R-:W-:Y:S01]  /*5140*/  IMAD.U32 R8, RZ, RZ, UR9 ;  /* 0x00000009ff087e24 */ /* 0x000fe2000f8e00ff */
[----:B------:R-:W-:Y:S01]  /*5150*/  UIADD3 UR9, UPT, UPT, UR13, 0xa0, URZ ;  /* 0x000000a00d097890 */ /* 0x000fe2000fffe0ff */
[----:B------:R-:W-:Y:S03]  /*5160*/  LOP3.LUT R27, R27, R0, RZ, 0x3c, !PT ;  /* 0x000000001b1b7212 */ /* 0x000fe600078e3cff */
[----:B------:R-:W-:Y:S02]  /*5170*/  @!P4 R2UR UR16, R8 ;  /* 0x000000000810c2ca */ /* 0x000fe400000e0000 */
[----:B------:R-:W-:Y:S01]  /*5180*/  IMAD.U32 R9, RZ, RZ, UR8 ;  /* 0x00000008ff097e24 */ /* 0x000fe2000f8e00ff */
[----:B------:R-:W-:Y:S01]  /*5190*/  @!UP1 UIADD3 UR8, UPT, UPT, UR15, 0x200, URZ ;  /* 0x000002000f089890 */ /* 0x000fe2000fffe0ff */
[----:B------:R-:W-:Y:S01]  /*51a0*/  VOTEU.ALL UP1, P4 ;  /* 0x0000000000ff7886 */ /* 0x000fe20002020000 */
[----:B------:R-:W-:Y:S02]  /*51b0*/  UPRMT UR15, UR37, 0x654, UR9 ;  /* 0x00000654250f7896 */ /* 0x000fe40008000009 */
[----:B------:R-:W-:Y:S11]  /*51c0*/  @!P4 R2UR UR17, R9 ;  /* 0x000000000911c2ca */ /* 0x000ff600000e0000 */
[----:B------:R-:W-:Y:S02]  /*51d0*/  @!UPT UIADD3 URZ, UPT, UPT, URZ, URZ, URZ ;  /* 0x000000fffffff290 */ /* 0x000fe4000fffe0ff */
[----:B------:R2:W-:Y:S01]  /*51e0*/  @!UP1 UTMALDG.3D [UR8], [UR16], desc[UR18] ;  /* 0x00001208100095b4 */ /* 0x0005e20008011000 */
[----:B------:R2:W-:Y:S01]  /*51f0*/  @!P4 SYNCS.ARRIVE.TRANS64.RED.A0TR RZ, [UR13+0xa0], R25 ;  /* 0x0000a019ffffc9a7 */ /* 0x0005e2000830040d */
[----:B------:R-:W-:Y:S04]  /*5200*/  UIADD3 UR13, UPT, UPT, UR14, 0x1, URZ ;  /* 0x000000010e0d7890 */ /* 0x000fe8000fffe0ff */
[----:B------:R-:W-:Y:S04]  /*5210*/  UISETP.NE.AND UP1, UPT, UR13, 0x3, UPT ;  /* 0x000000030d00788c */ /* 0x000fe8000bf25270 */
[----:B------:R-:W-:Y:S02]  /*5220*/  USEL UR14, URZ, 0x1, UP1 ;  /* 0x00000001ff0e7887 */ /* 0x000fe40008800000 */
[----:B------:R-:W-:Y:S02]  /*5230*/  USEL UR13, UR13, URZ, UP1 ;  /* 0x000000ff0d0d7287 */ /* 0x000fe40008800000 */
[----:B------:R-:W-:Y:S02]  /*5240*/  UPLOP3.LUT UP1, UPT, UPT, UPT, UPT, 0x80, 0x8 ;  /* 0x000000000008789c */ /* 0x000fe40003f2f070 */
[----:B------:R-:W-:Y:S01]  /*5250*/  LOP3.LUT R29, R29, UR14, RZ, 0x3c, !PT ;  /* 0x0000000e1d1d7c12 */ /* 0x000fe2000f8e3cff */
[----:B------:R-:W-:Y:S01]  /*5260*/  SYNCS.ARRIVE.TRANS64.RED.A1T0 RZ, [UR15], RZ ;  /* 0x000000ffffff79a7 */ /* 0x000fe2000810040f */
[----:B------:R-:W-:Y:S07]  /*5270*/  @P3 BRA `(.L_x_101) ;  /* 0xfffffff4001c3947 */ /* 0x000fee000383ffff */
[----:B------:R-:W-:Y:S01]  /*5280*/  UIADD3 UR6, UPT, UPT, UR6, 0xb8, URZ ;  /* 0x000000b806067890 */ /* 0x000fe2000fffe0ff */
[----:B------:R-:W-:-:S03]  /*5290*/  SHF.L.U32 R2, R29, 0x1f, RZ ;  /* 0x0000001f1d027819 */ /* 0x000fc600000006ff */
[----:B------:R-:W-:-:S09]  /*52a0*/  ULEA UR4, UR13, UR6, 0x3 ;  /* 0x000000060d047291 */ /* 0x000fd2000f8e18ff */
[----:B------:R-:W1:Y:S02]  /*52b0*/  SYNCS.PHASECHK.TRANS64.TRYWAIT P0, [UR4], R2 ;  /* 0x00000002ff0075a7 */ /* 0x000e640008001104 */
[----:B-1----:R-:W-:Y:S05]  /*52c0*/  @!P0 BRA `(.L_x_102) ;  /* 0x0000003800408947 */ /* 0x002fea0003800000 */
.L_x_189:
        /* <DEDUP_REMOVED lines=9> */
.L_x_191:
[----:B------:R-:W-:-:S04]  /*5360*/  UIADD3 UR5, UPT, UPT, UR5, 0x1, URZ ;  /* 0x0000000105057890 */ /* 0x000fc8000fffe0ff */
[----:B------:R-:W-:-:S04]  /*5370*/  UISETP.NE.AND UP0, UPT, UR5, 0x3, UPT ;  /* 0x000000030500788c */ /* 0x000fc8000bf05270 */
[----:B------:R-:W-:Y:S02]  /*5380*/  USEL UR4, URZ, 0x1, UP0 ;  /* 0x00000001ff047887 */ /* 0x000fe40008000000 */
[----:B------:R-:W-:-:S04]  /*5390*/  USEL UR5, UR5, URZ, UP0 ;  /* 0x000000ff05057287 */ /* 0x000fc80008000000 */
[----:B------:R-:W-:Y:S01]  /*53a0*/  ULEA UR5, UR5, UR6, 0x3 ;  /* 0x0000000605057291 */ /* 0x000fe2000f8e18ff */
[----:B-1----:R-:W-:-:S04]  /*53b0*/  LOP3.LUT R2, R29, UR4, RZ, 0x3c, !PT ;  /* 0x000000041d027c12 */ /* 0x002fc8000f8e3cff */
[----:B------:R-:W-:Y:S01]  /*53c0*/  SHF.L.U32 R2, R2, 0x1f, RZ ;  /* 0x0000001f02027819 */ /* 0x000fe200000006ff */
[----:B------:R-:W-:-:S07]  /*53d0*/  IMAD.U32 R0, RZ, RZ, UR5 ;  /* 0x00000005ff007e24 */ /* 0x000fce000f8e00ff */
.L_x_104:
[----:B-1----:R1:W4:Y:S02]  /*53e0*/  SYNCS.PHASECHK.TRANS64.TRYWAIT P0, [R0+URZ], R2 ;  /* 0x00000002000075a7 */ /* 0x00232400080011ff */
[----:B----4-:R-:W-:Y:S05]  /*53f0*/  @!P0 NANOSLEEP.SYNCS 0x989680 ;  /* 0x009896800000895d */ /* 0x010fea0003900000 */
[----:B------:R-:W4:Y:S02]  /*5400*/  @!P0 SYNCS.PHASECHK.TRANS64 P0, [R0+URZ], R2 ;  /* 0x00000002000085a7 */ /* 0x000f2400080010ff */
[----:B--2-4-:R-:W-:Y:S05]  /*5410*/  @P0 EXIT ;  /* 0x000000000000094d */ /* 0x014fea0003800000 */
[----:B------:R-:W-:Y:S05]  /*5420*/  BRA `(.L_x_104) ;  /* 0xfffffffc00ec7947 */ /* 0x000fea000383ffff */
.L_x_92:
[----:B------:R-:W-:-:S06]  /*5430*/  UISETP.GE.AND UP1, UPT, UR10, 0x4, UPT ;  /* 0x000000040a00788c */ /* 0x000fcc000bf26270 */
[----:B------:R-:W-:-:S13]  /*5440*/  PLOP3.LUT P0, PT, PT, PT, UP1, 0x80, 0x8 ;  /* 0x000000000008781c */ /* 0x000fda0003f0f018 */
[----:B------:R-:W-:Y:S05]  /*5450*/  @!P0 EXIT ;  /* 0x000000000000894d */ /* 0x000fea0003800000 */
[----:B------:R-:W-:Y:S01]  /*5460*/  BAR.SYNC.DEFER_BLOCKING 0x6, 0xa0 ;  /* 0x0182800000007b1d */ /* 0x000fe20000010000 */
[C---:B------:R-:W-:Y:S01]  /*5470*/  IMAD.SHL.U32 R2, R97.reuse, 0x20, RZ ;  /* 0x0000002061027824 */ /* 0x040fe200078e00ff */
[C---:B------:R-:W-:Y:S01]  /*5480*/  LOP3.LUT R98, R97.reuse, 0x2, RZ, 0xc0, !PT ;  /* 0x0000000261627812 */ /* 0x040fe200078ec0ff */
[C---:B------:R-:W-:Y:S01]  /*5490*/  IMAD.SHL.U32 R103, R97.reuse, 0x4, RZ ;  /* 0x0000000461677824 */ /* 0x040fe200078e00ff */
[C---:B------:R-:W-:Y:S01]  /*54a0*/  LOP3.LUT R104, R97.reuse, 0x60, RZ, 0xc0, !PT ;  /* 0x0000006061687812 */ /* 0x040fe200078ec0ff */
[C---:B------:R-:W-:Y:S01]  /*54b0*/  IMAD.U32 R46, R97.reuse, 0x10000, RZ ;  /* 0x00010000612e7824 */ /* 0x040fe200078e00ff */
[----:B------:R-:W-:Y:S02]  /*54c0*/  UMOV UR48, 0x400 ;  /* 0x0000040000307882 */ /* 0x000fe40000000000 */
[----:B------:R-:W1:Y:S01]  /*54d0*/  LDC R95, c[0x0][0x370] ;  /* 0x0000dc00ff5f7b82 */ /* 0x000e620000000800 */
[----:B------:R-:W-:Y:S01]  /*54e0*/  ULEA UR48, UR37, UR48, 0x18 ;  /* 0x0000003025307291 */ /* 0x000fe2000f8ec0ff */
[----:B------:R-:W-:Y:S01]  /*54f0*/  LOP3.LUT R3, R2, 0xc0, RZ, 0xc0, !PT ;  /* 0x000000c002037812 */ /* 0x000fe200078ec0ff */
[----:B------:R-:W-:Y:S01]  /*5500*/  IMAD.MOV.U32 R45, RZ, RZ, RZ ;  /* 0x000000ffff2d7224 */ /* 0x000fe200078e00ff */
[----:B------:R-:W-:Y:S01]  /*5510*/  LOP3.LUT R97, R97, 0x4, RZ, 0xc0, !PT ;  /* 0x0000000461617812 */ /* 0x000fe200078ec0ff */
[----:B------:R-:W-:Y:S01]  /*5520*/  UIADD3 UR52, UPT, UPT, UR48, 0x200, URZ ;  /* 0x0000020030347890 */ /* 0x000fe2000fffe0ff */
[----:B------:R-:W-:-:S02]  /*5530*/  LOP3.LUT R103, R3, 0x18, R103, 0xf8, !PT ;  /* 0x0000001803677812 */ /* 0x000fc400078ef867 */
[----:B------:R-:W-:Y:S01]  /*5540*/  CS2R R100, SRZ ;  /* 0x0000000000647805 */ /* 0x000fe2000001ff00 */
[----:B------:R-:W2:Y:S01]  /*5550*/  LDC R42, c[0x0][0xb0c] ;  /* 0x0002c300ff2a7b82 */ /* 0x000ea20000000800 */
[----:B------:R-:W-:Y:S01]  /*5560*/  LOP3.LUT R46, R46, 0x600000, RZ, 0xc0, !PT ;  /* 0x006000002e2e7812 */ /* 0x000fe200078ec0ff */
[----:B------:R-:W-:Y:S01]  /*5570*/  IMAD.MOV.U32 R108, RZ, RZ, RZ ;  /* 0x000000ffff6c7224 */ /* 0x000fe200078e00ff */
[----:B------:R-:W-:Y:S01]  /*5580*/  IADD3 R102, PT, PT, -R97, 0x2, RZ ;  /* 0x0000000261667810 */ /* 0x000fe20007ffe1ff */
[----:B------:R-:W-:Y:S01]  /*5590*/  IMAD.MOV R98, RZ, RZ, -R98 ;  /* 0x000000ffff627224 */ /* 0x000fe200078e0a62 */
[----:B------:R-:W-:Y:S01]  /*55a0*/  LOP3.LUT R103, R103, 0xf20, R2, 0xf8, !PT ;  /* 0x00000f2067677812 */ /* 0x000fe200078ef802 */
[----:B------:R-:W-:Y:S01]  /*55b0*/  IMAD.MOV R97, RZ, RZ, -R97 ;  /* 0x000000ffff617224 */ /* 0x000fe200078e0a61 */
[----:B------:R-:W3:Y:S01]  /*55c0*/  LDCU.64 UR54, c[0x0][0x348] ;  /* 0x00006900ff3677ac */ /* 0x000ee20008000a00 */
[----:B------:R-:W4:Y:S01]  /*55d0*/  LDC R93, c[0x0][0xb20] ;  /* 0x0002c800ff5d7b82 */ /* 0x000f220000000800 */
[----:B------:R-:W3:Y:S01]  /*55e0*/  LDS R0, [UR48+0x190] ;  /* 0x00019030ff007984 */ /* 0x000ee20008000800 */
[----:B------:R-:W-:Y:S01]  /*55f0*/  IMAD.SHL.U32 R102, R102, 0x10, RZ ;  /* 0x0000001066667824 */ /* 0x000fe200078e00ff */
[----:B------:R-:W-:Y:S01]  /*5600*/  LEA R103, R103, UR52, 0x1 ;  /* 0x0000003467677c11 */ /* 0x000fe2000f8e08ff */
[----:B------:R-:W-:Y:S01]  /*5610*/  UMOV UR51, 0x1 ;  /* 0x0000000100337882 */ /* 0x000fe20000000000 */
[----:B------:R-:W-:Y:S01]  /*5620*/  UMOV UR56, URZ ;  /* 0x000000ff00387c82 */ /* 0x000fe20008000000 */
[----:B------:R-:W1:Y:S02]  /*5630*/  LDCU.64 UR38, c[0x0][0x888] ;  /* 0x00011100ff2677ac */ /* 0x000e640008000a00 */
[----:B------:R-:W1:Y:S01]  /*5640*/  LDC R41, c[0x0][0xb30] ;  /* 0x0002cc00ff297b82 */ /* 0x000e620000000800 */
[----:B------:R-:W1:Y:S01]  /*5650*/  LDCU.64 UR44, c[0x0][0x890] ;  /* 0x00011200ff2c77ac */ /* 0x000e620008000a00 */
[----:B------:R-:W-:Y:S01]  /*5660*/  UMOV UR50, URZ ;  /* 0x000000ff00327c82 */ /* 0x000fe20008000000 */
[----:B------:R-:W-:-:S05]  /*5670*/  UMOV UR49, URZ ;  /* 0x000000ff00317c82 */ /* 0x000fca0008000000 */
[----:B------:R-:W1:Y:S08]  /*5680*/  LDC.64 R88, c[0x0][0xb10] ;  /* 0x0002c400ff587b82 */ /* 0x000e700000000a00 */
[----:B------:R-:W1:Y:S08]  /*5690*/  LDC.64 R38, c[0x0][0xb18] ;  /* 0x0002c600ff267b82 */ /* 0x000e700000000a00 */
[----:B------:R-:W1:Y:S08]  /*56a0*/  LDC.64 R36, c[0x0][0xb28] ;  /* 0x0002ca00ff247b82 */ /* 0x000e700000000a00 */
[----:B------:R-:W1:Y:S01]  /*56b0*/  LDC.64 R86, c[0x0][0x8b0] ;  /* 0x00022c00ff567b82 */ /* 0x000e620000000a00 */
[----:B---3--:R-:W-:-:S07]  /*56c0*/  IMAD.IADD R46, R0, 0x1, R46 ;  /* 0x00000001002e7824 */ /* 0x008fce00078e022e */
[----:B------:R-:W3:Y:S08]  /*56d0*/  LDC.64 R84, c[0x0][0x8a8] ;  /* 0x00022a00ff547b82 */ /* 0x000ef00000000a00 */
[----:B--2-4-:R-:W1:Y:S02]  /*56e0*/  LDC R94, c[0x0][0x374] ;  /* 0x0000dd00ff5e7b82 */ /* 0x014e640000000800 */
.L_x_135:
[----:B------:R-:W-:Y:S02]  /*56f0*/  LEA R0, R108, UR48, 0x3 ;  /* 0x000000306c007c11 */ /* 0x000fe4000f8e18ff */
[----:B------:R-:W-:Y:S02]  /*5700*/  SHF.L.U32 R2, R100, 0x1f, RZ ;  /* 0x0000001f64027819 */ /* 0x000fe400000006ff */
[----:B------:R-:W-:Y:S02]  /*5710*/  LEA R16, R108, UR48, 0x4 ;  /* 0x000000306c107c11 */ /* 0x000fe4000f8e20ff */
[----:B------:R-:W2:Y:S02]  /*5720*/  SYNCS.PHASECHK.TRANS64.TRYWAIT P0, [R0+URZ+0xe0], R2 ;  /* 0x0000e002000075a7 */ /* 0x000ea400080011ff */
[----:B--2---:R-:W-:Y:S05]  /*5730*/  @!P0 BRA `(.L_x_105) ;  /* 0x0000003400548947 */ /* 0x004fea0003800000 */
.L_x_192:
[----:B------:R-:W4:Y:S01]  /*5740*/  LDC.64 R10, c[0x0][0xb10] ;  /* 0x0002c400ff0a7b82 */ /* 0x000f220000000a00 */
[----:B------:R-:W3:Y:S01]  /*5750*/  LDS.128 R16, [R16+0x170] ;  /* 0x0001700010107984 */ /* 0x000ee20000000c00 */
[----:B-1----:R-:W-:Y:S01]  /*5760*/  ISETP.NE.AND P1, PT, R41, 0x1, PT ;  /* 0x000000012900780c */ /* 0x002fe20003f25270 */
[----:B--2---:R-:W-:Y:S01]  /*5770*/  VIADD R0, R0, 0xf0 ;  /* 0x000000f000007836 */ /* 0x004fe20000000000 */
[----:B------:R-:W-:Y:S04]  /*5780*/  ISETP.GE.AND P0, PT, R40, 0x1, PT ;  /* 0x000000012800780c */ /* 0x000fe80003f06270 */
[----:B------:R-:W1:Y:S01]  /*5790*/  LDC.64 R8, c[0x0][0xb18] ;  /* 0x0002c600ff087b82 */ /* 0x000e620000000a00 */
[----:B------:R-:W-:Y:S01]  /*57a0*/  PRMT R0, RZ, 0x654, R0 ;  /* 0x00000654ff007816 */ /* 0x000fe20000000000 */
[----:B------:R-:W-:Y:S01]  /*57b0*/  @!PT LDS RZ, [RZ] ;  /* 0x00000000fffff984 */ /* 0x000fe20000000800 */
[----:B------:R-:W-:Y:S01]  /*57c0*/  @!PT LDS RZ, [RZ] ;  /* 0x00000000fffff984 */ /* 0x000fe20000000800 */
[----:B------:R-:W-:Y:S01]  /*57d0*/  @!PT LDS RZ, [RZ] ;  /* 0x00000000fffff984 */ /* 0x000fe20000000800 */
[----:B------:R-:W-:Y:S01]  /*57e0*/  @!PT LDS RZ, [RZ] ;  /* 0x00000000fffff984 */ /* 0x000fe20000000800 */
[----:B------:R2:W-:Y:S06]  /*57f0*/  MEMBAR.ALL.CTA ;  /* 0x0000000000007992 */ /* 0x0005ec0000008000 */
[----:B--2---:R-:W2:Y:S01]  /*5800*/  FENCE.VIEW.ASYNC.S ;  /* 0x00000000000073c6 */ /* 0x004ea20000000000 */
[----:B------:R-:W1:Y:S08]  /*5810*/  @!P1 LDC R12, c[0x0][0xb20] ;  /* 0x0002c800ff0c9b82 */ /* 0x000e700000000800 */
[----:B------:R-:W1:Y:S01]  /*5820*/  @!P1 LDC R7, c[0x0][0xb0c] ;  /* 0x0002c300ff079b82 */ /* 0x000e620000000800 */
[----:B--2---:R2:W-:Y:S01]  /*5830*/  SYNCS.ARRIVE.TRANS64.RED.A1T0 RZ, [R0+URZ], RZ ;  /* 0x000000ff00ff79a7 */ /* 0x0045e200081004ff */
[----:B---3--:R-:W-:Y:S04]  /*5840*/  LOP3.LUT P4, RZ, R18, 0x1, RZ, 0xc0, !PT ;  /* 0x0000000112ff7812 */ /* 0x008fe8000788c0ff */
[----:B------:R-:W-:Y:S09]  /*5850*/  P2R R105, PR, RZ, 0x10 ;  /* 0x00000010ff697803 */ /* 0x000ff20000000000 */
[----:B------:R-:W-:Y:S02]  /*5860*/  @P4 MOV R44, R16 ;  /* 0x00000010002c4202 */ /* 0x000fe40000000f00 */
[----:B------:R-:W-:Y:S01]  /*5870*/  @P4 LOP3.LUT R43, R17, 0xffff, RZ, 0xc0, !PT ;  /* 0x0000ffff112b4812 */ /* 0x000fe200078ec0ff */
[----:B--2-4-:R-:W-:Y:S06]  /*5880*/  @!P0 BRA `(.L_x_106) ;  /* 0x0000000000a48947 */ /* 0x014fec0003800000 */
[----:B------:R-:W-:Y:S01]  /*5890*/  IMAD.HI.U32 R0, R94, R39, RZ ;  /* 0x000000275e007227 */ /* 0x000fe200078e00ff */
[----:B------:R-:W-:Y:S02]  /*58a0*/  ISETP.NE.AND P0, PT, R38, 0x1, PT ;  /* 0x000000012600780c */ /* 0x000fe40003f05270 */
[----:B------:R-:W-:Y:S01]  /*58b0*/  ISETP.NE.AND P2, PT, R40, 0x1, PT ;  /* 0x000000012800780c */ /* 0x000fe20003f45270 */
[----:B------:R-:W-:Y:S01]  /*58c0*/  IMAD.HI.U32 R4, R95, R88, RZ ;  /* 0x000000585f047227 */ /* 0x000fe200078e00ff */
[----:B------:R-:W-:Y:S02]  /*58d0*/  SHF.R.U32.HI R0, RZ, R93, R0 ;  /* 0x0000005dff007219 */ /* 0x000fe40000011600 */
[----:B------:R-:W-:Y:S01]  /*58e0*/  ISETP.NE.AND P3, PT, R42, 0x1, PT ;  /* 0x000000012a00780c */ /* 0x000fe20003f65270 */
[----:B------:R-:W-:Y:S01]  /*58f0*/  IMAD.HI.U32 R6, R43, R39, RZ ;  /* 0x000000272b067227 */ /* 0x000fe200078e00ff */
[-C--:B------:R-:W-:Y:S02]  /*5900*/  SHF.R.U32.HI R4, RZ, R89.reuse, R4 ;  /* 0x00000059ff047219 */ /* 0x080fe40000011604 */
[----:B------:R-:W-:Y:S01]  /*5910*/  SEL R0, R94, R0, !P0 ;  /* 0x000000005e007207 */ /* 0x000fe20004000000 */
[----:B------:R-:W-:Y:S01]  /*5920*/  IMAD.HI.U32 R5, R44, R88, RZ ;  /* 0x000000582c057227 */ /* 0x000fe200078e00ff */
[----:B------:R-:W-:Y:S03]  /*5930*/  SEL R4, R95, R4, !P3 ;  /* 0x000000045f047207 */ /* 0x000fe60005800000 */
[-C--:B------:R-:W-:Y:S01]  /*5940*/  IMAD.HI.U32 R3, R0, R36.reuse, RZ ;  /* 0x0000002400037227 */ /* 0x080fe200078e00ff */
[----:B------:R-:W-:Y:S03]  /*5950*/  SHF.R.U32.HI R5, RZ, R89, R5 ;  /* 0x00000059ff057219 */ /* 0x000fe60000011605 */
[----:B------:R-:W-:Y:S01]  /*5960*/  IMAD.HI.U32 R2, R4, R36, RZ ;  /* 0x0000002404027227 */ /* 0x000fe200078e00ff */
[----:B------:R-:W-:Y:S02]  /*5970*/  @P2 SHF.R.U32.HI R0, RZ, R37, R3 ;  /* 0x00000025ff002219 */ /* 0x000fe40000011603 */
[----:B------:R-:W-:Y:S02]  /*5980*/  SHF.R.U32.HI R3, RZ, R93, R6 ;  /* 0x0000005dff037219 */ /* 0x000fe40000011606 */
[----:B------:R-:W-:Y:S01]  /*5990*/  @P2 SHF.R.U32.HI R4, RZ, R37, R2 ;  /* 0x00000025ff042219 */ /* 0x000fe20000011602 */
[----:B------:R-:W-:Y:S01]  /*59a0*/  IMAD R0, R40, R0, RZ ;  /* 0x0000000028007224 */ /* 0x000fe200078e02ff */
[----:B------:R-:W-:Y:S02]  /*59b0*/  SEL R3, R43, R3, !P0 ;  /* 0x000000032b037207 */ /* 0x000fe40004000000 */
[----:B------:R-:W-:Y:S01]  /*59c0*/  SEL R2, R44, R5, !P3 ;  /* 0x000000052c027207 */ /* 0x000fe20005800000 */
[----:B------:R-:W-:Y:S01]  /*59d0*/  IMAD R5, R40, R4, RZ ;  /* 0x0000000428057224 */ /* 0x000fe200078e02ff */
[C---:B------:R-:W-:Y:S01]  /*59e0*/  ISETP.GE.AND P0, PT, R3.reuse, R0, PT ;  /* 0x000000000300720c */ /* 0x040fe20003f06270 */
[C---:B------:R-:W-:Y:S03]  /*59f0*/  IMAD.HI.U32 R0, R3.reuse, R36, RZ ;  /* 0x0000002403007227 */ /* 0x040fe600078e00ff */
[C---:B------:R-:W-:Y:S02]  /*5a00*/  ISETP.GE.OR P0, PT, R2.reuse, R5, P0 ;  /* 0x000000050200720c */ /* 0x040fe40000706670 */
[----:B------:R-:W-:Y:S04]  /*5a10*/  SHF.R.U32.HI R0, RZ, R37, R0 ;  /* 0x00000025ff007219 */ /* 0x000fe80000011600 */
[C---:B------:R-:W-:Y:S05]  /*5a20*/  SEL R6, R3.reuse, R0, !P2 ;  /* 0x0000000003067207 */ /* 0x040fea0005000000 */
        /* <DEDUP_REMOVED lines=14> */
[----:B------:R-:W-:Y:S07]  /*5b10*/  IMAD R43, R3, R38, R43 ;  /* 0x00000026032b7224 */ /* 0x000fee00078e022b */
.L_x_106:
[----:B-1----:R-:W-:Y:S01]  /*5b20*/  @!P1 ISETP.NE.AND P0, PT, R8, 0x1, PT ;  /* 0x000000010800980c */ /* 0x002fe20003f05270 */
[----:B------:R-:W-:Y:S01]  /*5b30*/  @!P1 IMAD.HI.U32 R0, R44, R10, RZ ;  /* 0x0000000a2c009227 */ /* 0x000fe200078e00ff */
[----:B------:R-:W-:Y:S01]  /*5b40*/  @!P1 ISETP.NE.AND P2, PT, R7, 0x1, PT ;  /* 0x000000010700980c */ /* 0x000fe20003f45270 */
[----:B------:R-:W-:Y:S01]  /*5b50*/  ULOP3.LUT UP0, URZ, UR52, 0x1b0, URZ, 0xc0, !UPT ;  /* 0x000001b034ff7892 */ /* 0x000fe2000f80c0ff */
[----:B------:R-:W-:Y:S01]  /*5b60*/  R2UR UR42, R14 ;  /* 0x000000000e2a72ca */ /* 0x000fe200000e0000 */
[----:B------:R-:W-:Y:S01]  /*5b70*/  @!P1 IMAD.HI.U32 R2, R43, R9, RZ ;  /* 0x000000092b029227 */ /* 0x000fe200078e00ff */
[----:B------:R-:W-:Y:S02]  /*5b80*/  @!P1 SHF.R.U32.HI R0, RZ, R11, R0 ;  /* 0x0000000bff009219 */ /* 0x000fe40000011600 */
[----:B------:R-:W-:Y:S01]  /*5b90*/  R2UR UR41, R15 ;  /* 0x000000000f2972ca */ /* 0x000fe200000e0000 */
[----:B------:R-:W-:Y:S01]  /*5ba0*/  VIADD R108, R108, 0x1 ;  /* 0x000000016c6c7836 */ /* 0x000fe20000000000 */
[----:B------:R-:W-:Y:S02]  /*5bb0*/  @!P1 SHF.R.U32.HI R2, RZ, R12, R2 ;  /* 0x0000000cff029219 */ /* 0x000fe40000011602 */
[----:B------:R-:W-:Y:S02]  /*5bc0*/  @!P1 SEL R3, R44, R0, !P2 ;  /* 0x000000002c039207 */ /* 0x000fe40005000000 */
[----:B------:R-:W-:Y:S02]  /*5bd0*/  @!P1 SEL R2, R43, R2, !P0 ;  /* 0x000000022b029207 */ /* 0x000fe40004000000 */
[----:B------:R-:W-:Y:S01]  /*5be0*/  @P4 SHF.R.U32.HI R99, RZ, 0x10, R17 ;  /* 0x00000010ff634819 */ /* 0x000fe20000011611 */
[----:B------:R-:W-:Y:S02]  /*5bf0*/  USHF.L.U32 UR42, UR42, 0x7, URZ ;  /* 0x000000072a2a7899 */ /* 0x000fe400080006ff */
[----:B------:R-:W-:Y:S02]  /*5c00*/  @!P1 IMAD.IADD R0, R2, 0x1, -R3 ;  /* 0x0000000102009824 */ /* 0x000fe400078e0a03 */
[----:B------:R-:W-:Y:S01]  /*5c10*/  @!P1 IMAD.IADD R2, R3, 0x1, -R2 ;  /* 0x0000000103029824 */ /* 0x000fe200078e0a02 */
[----:B------:R-:W-:Y:S01]  /*5c20*/  USHF.L.U32 UR41, UR41, 0x6, URZ ;  /* 0x0000000629297899 */ /* 0x000fe200080006ff */
[----:B------:R-:W-:Y:S02]  /*5c30*/  @!P1 IMAD R44, R0, R7, R44 ;  /* 0x00000007002c9224 */ /* 0x000fe400078e022c */
[----:B------:R-:W-:Y:S01]  /*5c40*/  @!P1 IMAD R43, R2, R8, R43 ;  /* 0x00000008022b9224 */ /* 0x000fe200078e022b */
[----:B------:R-:W-:Y:S08]  /*5c50*/  BRA.U !UP0, `(.L_x_107) ;  /* 0x00000001087c7547 */ /* 0x000ff0000b800000 */
[----:B------:R-:W1:Y:S01]  /*5c60*/  LDCU.64 UR8, c[0x4][0x80] ;  /* 0x01001000ff0877ac */ /* 0x000e620008000a00 */
[----:B------:R-:W-:Y:S01]  /*5c70*/  MOV R2, 0x0 ;  /* 0x0000000000027802 */ /* 0x000fe20000000f00 */
[----:B------:R-:W-:Y:S02]  /*5c80*/  HFMA2 R12, -RZ, RZ, 0, 5.9604644775390625e-08 ;  /* 0x00000001ff0c7431 */ /* 0x000fe400000001ff */
[----:B------:R-:W-:Y:S01]  /*5c90*/  IMAD.MOV.U32 R8, RZ, RZ, 0x70 ;  /* 0x00000070ff087424 */ /* 0x000fe200078e00ff */
[----:B------:R2:W3:Y:S01]  /*5ca0*/  LDC.64 R14, c[0x4][R2] ;  /* 0x01000000020e7b82 */ /* 0x0004e20000000a00 */
[----:B------:R-:W4:Y:S01]  /*5cb0*/  LDCU.64 UR6, c[0x4][0x88] ;  /* 0x01001100ff0677ac */ /* 0x000f220008000a00 */
[----:B------:R-:W-:Y:S01]  /*5cc0*/  IMAD.MOV.U32 R13, RZ, RZ, RZ ;  /* 0x000000ffff0d7224 */ /* 0x000fe200078e00ff */
[----:B------:R-:W2:Y:S01]  /*5cd0*/  LDCU.64 UR4, c[0x4][0x8] ;  /* 0x01000100ff0477ac */ /* 0x000ea20008000a00 */
[----:B-1----:R-:W-:Y:S01]  /*5ce0*/  MOV R5, UR9 ;  /* 0x0000000900057c02 */ /* 0x002fe20008000f00 */
[----:B------:R-:W-:Y:S01]  /*5cf0*/  IMAD.U32 R4, RZ, RZ, UR8 ;  /* 0x00000008ff047e24 */ /* 0x000fe2000f8e00ff */
[----:B----4-:R-:W-:Y:S01]  /*5d00*/  MOV R7, UR7 ;  /* 0x0000000700077c02 */ /* 0x010fe20008000f00 */
[----:B------:R-:W-:Y:S01]  /*5d10*/  IMAD.U32 R6, RZ, RZ, UR6 ;  /* 0x00000006ff067e24 */ /* 0x000fe2000f8e00ff */
[----:B--2---:R-:W-:Y:S01]  /*5d20*/  MOV R11, UR5 ;  /* 0x00000005000b7c02 */ /* 0x004fe20008000f00 */
[----:B------:R-:W-:Y:S02]  /*5d30*/  IMAD.U32 R10, RZ, RZ, UR4 ;  /* 0x00000004ff0a7e24 */ /* 0x000fe4000f8e00ff */
[----:B------:R-:W-:Y:S07]  /*5d40*/  LEPC R20, `(.L_x_108) ;  /* 0x000000001014794e */ /* 0x000fee0000000000 */
[----:B---3-5:R-:W-:Y:S05]  /*5d50*/  CALL.ABS.NOINC R14 ;  /* 0x000000000e007343 */ /* 0x028fea0003c00000 */
.L_x_108:
[----:B------:R-:W1:Y:S01]  /*5d60*/  LDCU.64 UR8, c[0x4][0x80] ;  /* 0x01001000ff0877ac */ /* 0x000e620008000a00 */
[----:B------:R-:W2:Y:S01]  /*5d70*/  LDC.64 R2, c[0x4][R2] ;  /* 0x0100000002027b82 */ /* 0x000ea20000000a00 */
[----:B------:R-:W-:Y:S02]  /*5d80*/  HFMA2 R12, -RZ, RZ, 0, 5.9604644775390625e-08 ;  /* 0x00000001ff0c7431 */ /* 0x000fe400000001ff */
[----:B------:R-:W-:Y:S02]  /*5d90*/  IMAD.MOV.U32 R8, RZ, RZ, 0x70 ;  /* 0x00000070ff087424 */ /* 0x000fe400078e00ff */
[----:B------:R-:W-:Y:S01]  /*5da0*/  IMAD.MOV.U32 R13, RZ, RZ, RZ ;  /* 0x000000ffff0d7224 */ /* 0x000fe200078e00ff */
[----:B------:R-:W3:Y:S01]  /*5db0*/  LDCU.64 UR6, c[0x4][0x88] ;  /* 0x01001100ff0677ac */ /* 0x000ee20008000a00 */
[----:B------:R-:W4:Y:S01]  /*5dc0*/  LDCU.64 UR4, c[0x4][0x8] ;  /* 0x01000100ff0477ac */ /* 0x000f220008000a00 */
[----:B-1----:R-:W-:Y:S02]  /*5dd0*/  MOV R4, UR8 ;  /* 0x0000000800047c02 */ /* 0x002fe40008000f00 */
[----:B------:R-:W-:Y:S02]  /*5de0*/  MOV R5, UR9 ;  /* 0x0000000900057c02 */ /* 0x000fe40008000f00 */
[----:B---3--:R-:W-:Y:S01]  /*5df0*/  MOV R7, UR7 ;  /* 0x0000000700077c02 */ /* 0x008fe20008000f00 */
[----:B------:R-:W-:Y:S01]  /*5e00*/  IMAD.U32 R6, RZ, RZ, UR6 ;  /* 0x00000006ff067e24 */ /* 0x000fe2000f8e00ff */
[----:B----4-:R-:W-:Y:S01]  /*5e10*/  MOV R11, UR5 ;  /* 0x00000005000b7c02 */ /* 0x010fe20008000f00 */
[----:B------:R-:W-:Y:S02]  /*5e20*/  IMAD.U32 R10, RZ, RZ, UR4 ;  /* 0x00000004ff0a7e24 */ /* 0x000fe4000f8e00ff */
[----:B------:R-:W-:Y:S07]  /*5e30*/  LEPC R20, `(.L_x_107) ;  /* 0x000000001014794e */ /* 0x000fee0000000000 */
[----:B--2---:R-:W-:Y:S05]  /*5e40*/  CALL.ABS.NOINC R2 ;  /* 0x0000000002007343 */ /* 0x004fea0003c00000 */
.L_x_107:
[----:B------:R-:W-:Y:S01]  /*5e50*/  ISETP.NE.U32.AND P4, PT, R86, RZ, PT ;  /* 0x000000ff5600720c */ /* 0x000fe20003f85070 */
[----:B------:R-:W-:Y:S01]  /*5e60*/  UISETP.NE.AND UP2, UPT, UR53, URZ, UPT ;  /* 0x000000ff3500728c */ /* 0x000fe2000bf45270 */
[----:B------:R-:W-:Y:S01]  /*5e70*/  ISETP.NE.U32.AND P2, PT, RZ, UR38, PT ;  /* 0x00000026ff007c0c */ /* 0x000fe2000bf45070 */
[----:B------:R-:W-:Y:S01]  /*5e80*/  UISETP.NE.U32.AND UP1, UPT, UR44, URZ, UPT ;  /* 0x000000ff2c00728c */ /* 0x000fe2000bf25070 */
[----:B------:R-:W-:Y:S01]  /*5e90*/  ISETP.NE.AND.EX P4, PT, R87, RZ, PT, P4 ;  /* 0x000000ff5700720c */ /* 0x000fe20003f85340 */
[----:B------:R-:W-:Y:S01]  /*5ea0*/  UPLOP3.LUT UP0, UPT, UPT, UPT, UPT, 0x40, 0x4 ;  /* 0x000000000004789c */ /* 0x000fe20003f0e870 */
[----:B------:R-:W-:Y:S01]  /*5eb0*/  ISETP.NE.AND.EX P2, PT, RZ, UR39, PT, P2 ;  /* 0x00000027ff007c0c */ /* 0x000fe2000bf45320 */
[----:B------:R-:W-:Y:S01]  /*5ec0*/  UISETP.NE.AND.EX UP1, UPT, UR45, URZ, UPT, UP1 ;  /* 0x000000ff2d00728c */ /* 0x000fe2000bf25310 */
[----:B------:R-:W-:Y:S04]  /*5ed0*/  PLOP3.LUT P1, PT, PT, PT, UP2, 0x80, 0x8 ;  /* 0x000000000008781c */ /* 0x000fe80003f2f028 */
[----:B------:R-:W-:Y:S06]  /*5ee0*/  @UP2 UPLOP3.LUT UP0, UPT, UPT, UPT, UP1, 0x80, 0x8 ;  /* 0x000000000008289c */ /* 0x000fec0003f0f010 */
[----:B------:R-:W-:Y:S01]  /*5ef0*/  PLOP3.LUT P0, PT, PT, PT, UP0, 0x80, 0x8 ;  /* 0x000000000008781c */ /* 0x000fe20003f0f008 */
[----:B------:R-:W-:Y:S01]  /*5f00*/  @!UPT UIADD3 URZ, UPT, UPT, URZ, URZ, URZ ;  /* 0x000000fffffff290 */ /* 0x000fe2000fffe0ff */
[----:B------:R-:W-:Y:S11]  /*5f10*/  BRA.U !UP1, `(.L_x_109) ;  /* 0x0000000109387547 */ /* 0x000ff6000b800000 */
[----:B------:R-:W-:Y:S01]  /*5f20*/  UISETP.NE.U32.AND UP0, UPT, UR38, URZ, UPT ;  /* 0x000000ff2600728c */ /* 0x000fe2000bf05070 */
[----:B------:R-:W-:Y:S02]  /*5f30*/  HFMA2 R0, -RZ, RZ, 0, 5.9604644775390625e-08 ;  /* 0x00000001ff007431 */ /* 0x000fe400000001ff */
[----:B------:R-:W-:Y:S01]  /*5f40*/  IMAD.MOV.U32 R92, RZ, RZ, 0x1 ;  /* 0x00000001ff5c7424 */ /* 0x000fe200078e00ff */
[----:B------:R-:W-:Y:S06]  /*5f50*/  UISETP.NE.AND.EX UP0, UPT, UR39, URZ, UPT, UP0 ;  /* 0x000000ff2700728c */ /* 0x000fec000bf05300 */
[----:B------:R-:W-:Y:S05]  /*5f60*/  PLOP3.LUT P3, PT, PT, PT, UP0, 0x80, 0x8 ;  /* 0x000000000008781c */ /* 0x000fea0003f6f008 */
[----:B------:R-:W1:Y:S01]  /*5f70*/  @UP0 LDCU.64 UR6, c[0x0][0x888] ;  /* 0x00011100ff0607ac */ /* 0x000e620008000a00 */
[----:B------:R-:W-:Y:S07]  /*5f80*/  @UP0 UIMAD UR4, UR36, UR44, URZ ;  /* 0x0000002c240402a4 */ /* 0x000fee000f8e02ff */
[----:B------:R-:W-:Y:S01]  /*5f90*/  @!P3 PRMT R92, R0, 0x7610, R92 ;  /* 0x00007610005cb816 */ /* 0x000fe2000000005c */
[----:B-1----:R-:W-:Y:S03]  /*5fa0*/  @UP0 UIMAD.WIDE UR6, UR4, 0x4, UR6 ;  /* 0x00000004040608a5 */ /* 0x002fe6000f8e0206 */
[----:B------:R-:W1:Y:S03]  /*5fb0*/  @!UP0 LDCU UR4, c[0x0][0x880] ;  /* 0x00011000ff0487ac */ /* 0x000e660008000800 */
[----:B------:R-:W-:Y:S01]  /*5fc0*/  IMAD.U32 R2, RZ, RZ, UR6 ;  /* 0x00000006ff027e24 */ /* 0x000fe2000f8e00ff */
[----:B------:R-:W-:Y:S05]  /*5fd0*/  MOV R3, UR7 ;  /* 0x0000000700037c02 */ /* 0x000fea0008000f00 */
[----:B-----5:R2:W5:Y:S02]  /*5fe0*/  @P3 LDG.E R49, desc[UR46][R2.64] ;  /* 0x0000002e02313981 */ /* 0x020564000c1e1900 */
[----:B-12---:R-:W-:Y:S02]  /*5ff0*/  @!P3 IMAD.U32 R49, RZ, RZ, UR4 ;  /* 0x00000004ff31be24 */ /* 0x006fe4000f8e00ff */
.L_x_109:
[----:B------:R-:W-:Y:S05]  /*6000*/  @!P4 BRA `(.L_x_110) ;  /* 0x000000000020c947 */ /* 0x000fea0003800000 */
[----:B------:R-:W-:Y:S04]  /*6010*/  ISETP.NE.U32.AND P3, PT, R84, RZ, PT ;  /* 0x000000ff5400720c */ /* 0x000fe80003f65070 */
[----:B------:R-:W-:Y:S11]  /*6020*/  ISETP.NE.AND.EX P3, PT, R85, RZ, PT, P3 ;  /* 0x000000ff5500720c */ /* 0x000ff60003f65330 */
[----:B------:R-:W-:Y:S02]  /*6030*/  @!UPT UIADD3 URZ, UPT, UPT, URZ, URZ, URZ ;  /* 0x000000fffffff290 */ /* 0x000fe4000fffe0ff */
[----:B------:R-:W1:Y:S01]  /*6040*/  @P3 LDC.64 R2, c[0x0][0x8a8] ;  /* 0x00022a00ff023b82 */ /* 0x000e620000000a00 */
[----:B------:R-:W-:Y:S04]  /*6050*/  @P3 IMAD R0, R86, UR36, RZ ;  /* 0x0000002456003c24 */ /* 0x000fe8000f8e02ff */
[----:B-1----:R-:W-:Y:S05]  /*6060*/  @P3 IMAD.WIDE R2, R0, 0x4, R2 ;  /* 0x0000000400023825 */ /* 0x002fea00078e0202 */
[----:B-----5:R1:W5:Y:S02]  /*6070*/  @P3 LDG.E R47, desc[UR46][R2.64] ;  /* 0x0000002e022f3981 */ /* 0x020364000c1e1900 */
[----:B-1----:R-:W2:Y:S02]  /*6080*/  @!P3 LDC R47, c[0x0][0x8a0] ;  /* 0x00022800ff2fbb82 */ /* 0x002ea40000000800 */
.L_x_110:
[----:B-----5:R-:W-:Y:S01]  /*6090*/  FSETP.NEU.AND P3, PT, R49, RZ, PT ;  /* 0x000000ff3100720b */ /* 0x020fe20003f6d000 */
[----:B------:R-:W-:Y:S01]  /*60a0*/  ULOP3.LUT UR4, UR51, 0x1, URZ, 0x3c, !UPT ;  /* 0x0000000133047892 */ /* 0x000fe2000f8e3cff */
[----:B------:R-:W-:Y:S01]  /*60b0*/  SEL R4, RZ, 0xffffffff, P2 ;  /* 0xffffffffff047807 */ /* 0x000fe20001000000 */
[----:B------:R-:W-:Y:S01]  /*60c0*/  IMAD.U32 R68, RZ, RZ, UR56 ;  /* 0x00000038ff447e24 */ /* 0x000fe2000f8e00ff */
[----:B------:R-:W-:Y:S01]  /*60d0*/  @P1 LOP3.LUT P2, RZ, R92, 0xff, RZ, 0xc0, !PT ;  /* 0x000000ff5cff1812 */ /* 0x000fe2000784c0ff */
[----:B------:R-:W-:Y:S01]  /*60e0*/  IMAD.SHL.U32 R111, R98, 0x10, RZ ;  /* 0x00000010626f7824 */ /* 0x000fe200078e00ff */
[----:B------:R-:W-:Y:S01]  /*60f0*/  @P1 SEL R0, RZ, 0xffffffff, P3 ;  /* 0xffffffffff001807 */ /* 0x000fe20001800000 */
[----:B------:R-:W-:Y:S01]  /*6100*/  IMAD.U32 R71, RZ, RZ, UR4 ;  /* 0x00000004ff477e24 */ /* 0x000fe2000f8e00ff */
[----:B------:R-:W-:Y:S01]  /*6110*/  LEA R106, R45, UR48, 0x3 ;  /* 0x000000302d6a7c11 */ /* 0x000fe2000f8e18ff */
[----:B------:R-:W-:Y:S01]  /*6120*/  IMAD.SHL.U32 R68, R68, 0x2000, RZ ;  /* 0x0000200044447824 */ /* 0x000fe200078e00ff */
[----:B------:R-:W-:Y:S01]  /*6130*/  @P0 SEL R0, R4, R0, !P2 ;  /* 0x0000000004000207 */ /* 0x000fe20005000000 */
[----:B------:R-:W-:Y:S01]  /*6140*/  IMAD.SHL.U32 R110, R97, 0x10, RZ ;  /* 0x00000010616e7824 */ /* 0x000fe200078e00ff */
[----:B------:R-:W-:Y:S01]  /*6150*/  PLOP3.LUT P2, PT, PT, PT, UP1, 0x80, 0x8 ;  /* 0x000000000008781c */ /* 0x000fe20003f4f018 */
[----:B------:R-:W-:Y:S01]  /*6160*/  IMAD.IADD R63, R103, 0x1, R68 ;  /* 0x00000001673f7824 */ /* 0x000fe200078e0244 */
[----:B------:R-:W-:Y:S01]  /*6170*/  @P1 LOP3.LUT R0, R0, 0x1, RZ, 0xc0, !PT ;  /* 0x0000000100001812 */ /* 0x000fe200078ec0ff */
[----:B------:R-:W-:Y:S01]  /*6180*/  BSSY B1, `(.L_x_111) ;  /* 0x0000039000017945 */ /* 0x000fe20003800000 */
[----:B------:R-:W-:Y:S01]  /*6190*/  LOP3.LUT P4, R107, R92, 0xff, RZ, 0xc0, !PT ;  /* 0x000000ff5c6b7812 */ /* 0x000fe2000788c0ff */
[----:B------:R-:W-:Y:S01]  /*61a0*/  IMAD.IADD R62, R63, 0x1, R111 ;  /* 0x000000013f3e7824 */ /* 0x000fe200078e026f */
[----:B------:R-:W-:Y:S01]  /*61b0*/  ISETP.NE.U32.OR P5, PT, R0, 0x1, !P1 ;  /* 0x000000010000780c */ /* 0x000fe20004fa5470 */
[----:B------:R-:W-:Y:S01]  /*61c0*/  IMAD.U32 R0, RZ, RZ, UR56 ;  /* 0x00000038ff007e24 */ /* 0x000fe2000f8e00ff */
[----:B------:R-:W-:Y:S01]  /*61d0*/  SEL R3, RZ, 0xffffffff, P3 ;  /* 0xffffffffff037807 */ /* 0x000fe20001800000 */
[----:B------:R-:W-:Y:S01]  /*61e0*/  IMAD.MOV.U32 R70, RZ, RZ, 0x1 ;  /* 0x00000001ff467424 */ /* 0x000fe200078e00ff */
[----:B------:R-:W-:Y:S01]  /*61f0*/  P2R R109, PR, RZ, 0x20 ;  /* 0x00000020ff6d7803 */ /* 0x000fe20000000000 */
[----:B------:R-:W-:Y:S01]  /*6200*/  IMAD R48, R45, 0x40, R46 ;  /* 0x000000402d307824 */ /* 0x000fe200078e022e */
[----:B------:R-:W-:Y:S01]  /*6210*/  LEA R0, R0, UR48, 0x3 ;  /* 0x0000003000007c11 */ /* 0x000fe2000f8e18ff */
[----:B------:R-:W-:Y:S01]  /*6220*/  IMAD.U32 R69, RZ, RZ, UR56 ;  /* 0x00000038ff457e24 */ /* 0x000fe2000f8e00ff */
[----:B------:R-:W-:Y:S02]  /*6230*/  @P2 SEL R3, R4, R3, !P4 ;  /* 0x0000000304032207 */ /* 0x000fe40006000000 */
[----:B------:R-:W-:Y:S02]  /*6240*/  CS2R R82, SRZ ;  /* 0x0000000000527805 */ /* 0x000fe4000001ff00 */
[----:B------:R-:W-:Y:S02]  /*6250*/  CS2R R80, SRZ ;  /* 0x0000000000507805 */ /* 0x000fe4000001ff00 */
[----:B------:R-:W-:Y:S02]  /*6260*/  CS2R R74, SRZ ;  /* 0x00000000004a7805 */ /* 0x000fe4000001ff00 */
[----:B------:R-:W-:Y:S02]  /*6270*/  LOP3.LUT R3, R3, 0x1, RZ, 0xc0, !PT ;  /* 0x0000000103037812 */ /* 0x000fe400078ec0ff */
[----:B------:R-:W-:Y:S02]  /*6280*/  CS2R R72, SRZ ;  /* 0x0000000000487805 */ /* 0x000fe4000001ff00 */
[----:B------:R-:W-:Y:S02]  /*6290*/  @P5 SHF.L.U32 R2, R71, 0x1f, RZ ;  /* 0x0000001f47025819 */ /* 0x000fe400000006ff */
[----:B------:R-:W-:Y:S02]  /*62a0*/  CS2R R66, SRZ ;  /* 0x0000000000427805 */ /* 0x000fe4000001ff00 */
[----:B------:R-:W-:Y:S02]  /*62b0*/  ISETP.NE.U32.AND P2, PT, R3, 0x1, PT ;  /* 0x000000010300780c */ /* 0x000fe40003f45070 */
[----:B------:R-:W-:Y:S01]  /*62c0*/  CS2R R64, SRZ ;  /* 0x0000000000407805 */ /* 0x000fe2000001ff00 */
[----:B------:R1:W3:Y:S01]  /*62d0*/  @P5 SYNCS.PHASECHK.TRANS64.TRYWAIT P1, [R0+URZ+0xa0], R2 ;  /* 0x0000a002000055a7 */ /* 0x0002e200080211ff */
[----:B------:R-:W-:Y:S02]  /*62e0*/  CS2R R58, SRZ ;  /* 0x00000000003a7805 */ /* 0x000fe4000001ff00 */
[----:B------:R-:W-:Y:S02]  /*62f0*/  P2R R76, PR, RZ, 0x4 ;  /* 0x00000004ff4c7803 */ /* 0x000fe40000000000 */
[----:B------:R-:W-:Y:S01]  /*6300*/  CS2R R56, SRZ ;  /* 0x0000000000387805 */ /* 0x000fe2000001ff00 */
[----:B------:R-:W-:Y:S02]  /*6310*/  IMAD.IADD R61, R63, 0x1, R110 ;  /* 0x000000013f3d7824 */ /* 0x000fe400078e026e */
[----:B------:R-:W-:Y:S01]  /*6320*/  IMAD.IADD R60, R102, 0x1, R62 ;  /* 0x00000001663c7824 */ /* 0x000fe200078e023e */
[----:B-1----:R-:W-:Y:S04]  /*6330*/  SHF.L.U32 R2, R101, 0x1f, RZ ;  /* 0x0000001f65027819 */ /* 0x002fe800000006ff */
[----:B------:R1:W4:Y:S01]  /*6340*/  SYNCS.PHASECHK.TRANS64.TRYWAIT P0, [R106+URZ+0x100], R2 ;  /* 0x000100026a0075a7 */ /* 0x00032200080011ff */
[----:B---3--:R-:W-:Y:S01]  /*6350*/  @P5 SEL R70, RZ, 0x1, !P1 ;  /* 0x00000001ff465807 */ /* 0x008fe20004800000 */
[----:B-1----:R-:W-:Y:S06]  /*6360*/  @!P5 BRA `(.L_x_112) ;  /* 0x000000000068d947 */ /* 0x002fec0003800000 */
[----:B------:R-:W-:Y:S01]  /*6370*/  ISETP.NE.AND P1, PT, R70, RZ, PT ;  /* 0x000000ff4600720c */ /* 0x000fe20003f25270 */
[----:B------:R-:W-:Y:S01]  /*6380*/  BSSY B0, `(.L_x_113) ;  /* 0x000000d000007945 */ /* 0x000fe20003800000 */
[----:B------:R-:W-:Y:S02]  /*6390*/  CS2R R58, SRZ ;  /* 0x00000000003a7805 */ /* 0x000fe4000001ff00 */
[----:B------:R-:W-:Y:S02]  /*63a0*/  CS2R R56, SRZ ;  /* 0x0000000000387805 */ /* 0x000fe4000001ff00 */
[----:B------:R-:W-:Y:S02]  /*63b0*/  CS2R R66, SRZ ;  /* 0x0000000000427805 */ /* 0x000fe4000001ff00 */
[----:B------:R-:W-:Y:S02]  /*63c0*/  CS2R R64, SRZ ;  /* 0x0000000000407805 */ /* 0x000fe4000001ff00 */
[----:B------:R-:W-:Y:S02]  /*63d0*/  CS2R R74, SRZ ;  /* 0x00000000004a7805 */ /* 0x000fe4000001ff00 */
[----:B------:R-:W-:Y:S02]  /*63e0*/  CS2R R72, SRZ ;  /* 0x0000000000487805 */ /* 0x000fe4000001ff00 */
[----:B------:R-:W-:Y:S02]  /*63f0*/  CS2R R82, SRZ ;  /* 0x0000000000527805 */ /* 0x000fe4000001ff00 */
[----:B------:R-:W-:Y:S01]  /*6400*/  CS2R R80, SRZ ;  /* 0x0000000000507805 */ /* 0x000fe2000001ff00 */
[----:B------:R-:W-:Y:S06]  /*6410*/  @P1 BRA `(.L_x_114) ;  /* 0x00000000000c1947 */ /* 0x000fec0003800000 */
[----:B------:R-:W-:Y:S04]  /*6420*/  SHF.L.U32 R3, R71, 0x1f, RZ ;  /* 0x0000001f47037819 */ /* 0x000fe800000006ff */
[----:B------:R-:W1:Y:S02]  /*6430*/  SYNCS.PHASECHK.TRANS64.TRYWAIT P1, [R0+URZ+0xa0], R3 ;  /* 0x0000a003000075a7 */ /* 0x000e6400080211ff */
[----:B-1----:R-:W-:Y:S05]  /*6440*/  @!P1 BRA `(.L_x_115) ;  /* 0x0000002800249947 */ /* 0x002fea0003800000 */
.L_x_114:
[----:B------:R-:W-:Y:S05]  /*6450*/  BSYNC B0 ;  /* 0x0000000000007941 */ /* 0x000fea0003800000 */
.L_x_113:
[----:B------:R-:W-:Y:S01]  /*6460*/  ISETP.NE.AND P1, PT, R76, RZ, PT ;  /* 0x000000ff4c00720c */ /* 0x000fe20003f25270 */
[----:B------:R-:W-:Y:S04]  /*6470*/  UIADD3 UR5, UPT, UPT, UR56, 0x1, URZ ;  /* 0x0000000138057890 */ /* 0x000fe8000fffe0ff */
[----:B------:R-:W-:Y:S04]  /*6480*/  UISETP.NE.AND UP0, UPT, UR5, 0x3, UPT ;  /* 0x000000030500788c */ /* 0x000fe8000bf05270 */
[----:B------:R-:W-:Y:S02]  /*6490*/  USEL UR4, URZ, 0x1, UP0 ;  /* 0x00000001ff047887 */ /* 0x000fe40008000000 */
[----:B------:R-:W-:Y:S02]  /*64a0*/  USEL UR5, UR5, URZ, UP0 ;  /* 0x000000ff05057287 */ /* 0x000fe40008000000 */
[----:B------:R3:W1:Y:S02]  /*64b0*/  @P1 LDS.128 R56, [R63] ;  /* 0x000000003f381984 */ /* 0x0006640000000c00 */
[----:B------:R-:W-:Y:S02]  /*64c0*/  LOP3.LUT R71, R71, UR4, RZ, 0x3c, !PT ;  /* 0x0000000447477c12 */ /* 0x000fe4000f8e3cff */
[----:B------:R3:W1:Y:S01]  /*64d0*/  @P1 LDS.128 R64, [R62+0x10] ;  /* 0x000010003e401984 */ /* 0x0006620000000c00 */
[----:B------:R-:W-:Y:S03]  /*64e0*/  IMAD.U32 R69, RZ, RZ, UR5 ;  /* 0x00000005ff457e24 */ /* 0x000fe6000f8e00ff */
[----:B------:R3:W1:Y:S04]  /*64f0*/  @P1 LDS.128 R72, [R61+0x20] ;  /* 0x000020003d481984 */ /* 0x0006680000000c00 */
[----:B------:R3:W1:Y:S02]  /*6500*/  @P1 LDS.128 R80, [R60+0x10] ;  /* 0x000010003c501984 */ /* 0x0006640000000c00 */
.L_x_112:
[----:B------:R-:W-:Y:S05]  /*6510*/  BSYNC B1 ;  /* 0x0000000000017941 */ /* 0x000fea0003800000 */
.L_x_111:
[----:B-1----:R-:W-:Y:S04]  /*6520*/  SHF.R.U32.HI R0, RZ, 0x15, R48 ;  /* 0x00000015ff007819 */ /* 0x002fe80000011630 */
[----:B------:R-:W-:Y:S01]  /*6530*/  LOP3.LUT P1, RZ, R0, 0x3, R96, 0x48, !PT ;  /* 0x0000000300ff7812 */ /* 0x000fe20007824860 */
[----:B------:R-:W-:Y:S01]  /*6540*/  @!UPT UIADD3 URZ, UPT, UPT, URZ, URZ, URZ ;  /* 0x000000fffffff290 */ /* 0x000fe2000fffe0ff */
[----:B----4-:R-:W-:Y:S11]  /*6550*/  @P0 BRA `(.L_x_116) ;  /* 0x0000000000080947 */ /* 0x010ff60003800000 */
[----:B------:R-:W1:Y:S02]  /*6560*/  SYNCS.PHASECHK.TRANS64.TRYWAIT P0, [R106+URZ+0x100], R2 ;  /* 0x000100026a0075a7 */ /* 0x000e6400080011ff */
[----:B-1----:R-:W-:Y:S05]  /*6570*/  @!P0 BRA `(.L_x_117) ;  /* 0x0000002400ec8947 */ /* 0x002fea0003800000 */
.L_x_116:
[----:B------:R-:W-:Y:S05]  /*6580*/  @!P1 BRA `(.L_x_118) ;  /* 0x0000000000409947 */ /* 0x000fea0003800000 */
[----:B------:R-:W4:Y:S01]  /*6590*/  LDCU.64 UR8, c[0x4][0x70] ;  /* 0x01000e00ff0877ac */ /* 0x000f220008000a00 */
[----:B------:R-:W-:Y:S01]  /*65a0*/  MOV R3, 0x0 ;  /* 0x0000000000037802 */ /* 0x000fe20000000f00 */
[----:B------:R-:W-:Y:S02]  /*65b0*/  HFMA2 R12, -RZ, RZ, 0, 5.9604644775390625e-08 ;  /* 0x00000001ff0c7431 */ /* 0x000fe400000001ff */
[----:B------:R-:W-:Y:S02]  /*65c0*/  IMAD.MOV.U32 R8, RZ, RZ, 0x192 ;  /* 0x00000192ff087424 */ /* 0x000fe400078e00ff */
[----:B------:R-:W-:Y:S01]  /*65d0*/  IMAD.MOV.U32 R13, RZ, RZ, RZ ;  /* 0x000000ffff0d7224 */ /* 0x000fe200078e00ff */
[----:B------:R-:W5:Y:S01]  /*65e0*/  LDCU.64 UR6, c[0x4][0x78] ;  /* 0x01000f00ff0677ac */ /* 0x000f620008000a00 */
[----:B-1----:R-:W1:Y:S01]  /*65f0*/  LDC.64 R2, c[0x4][R3] ;  /* 0x0100000003027b82 */ /* 0x002e620000000a00 */
[----:B------:R-:W2:Y:S01]  /*6600*/  LDCU.64 UR4, c[0x4][0x10] ;  /* 0x01000200ff0477ac */ /* 0x000ea20008000a00 */
[----:B----4-:R-:W-:Y:S01]  /*6610*/  MOV R5, UR9 ;  /* 0x0000000900057c02 */ /* 0x010fe20008000f00 */
[----:B------:R-:W-:Y:S01]  /*6620*/  IMAD.U32 R4, RZ, RZ, UR8 ;  /* 0x00000008ff047e24 */ /* 0x000fe2000f8e00ff */
[----:B-----5:R-:W-:Y:S01]  /*6630*/  MOV R7, UR7 ;  /* 0x0000000700077c02 */ /* 0x020fe20008000f00 */
[----:B------:R-:W-:Y:S01]  /*6640*/  IMAD.U32 R6, RZ, RZ, UR6 ;  /* 0x00000006ff067e24 */ /* 0x000fe2000f8e00ff */
[----:B--2---:R-:W-:Y:S01]  /*6650*/  MOV R11, UR5 ;  /* 0x00000005000b7c02 */ /* 0x004fe20008000f00 */
[----:B------:R-:W-:Y:S02]  /*6660*/  IMAD.U32 R10, RZ, RZ, UR4 ;  /* 0x00000004ff0a7e24 */ /* 0x000fe4000f8e00ff */
[----:B------:R-:W-:Y:S07]  /*6670*/  LEPC R20, `(.L_x_118) ;  /* 0x000000001014794e */ /* 0x000fee0000000000 */
[----:B-1-3--:R-:W-:Y:S05]  /*6680*/  CALL.ABS.NOINC R2 ;  /* 0x0000000002007343 */ /* 0x00afea0003c00000 */
.L_x_118:
[----:B------:R-:W-:Y:S01]  /*6690*/  SHF.L.U32 R50, R56, 0x10, RZ ;  /* 0x0000001038327819 */ /* 0x000fe200000006ff */
[----:B------:R-:W-:Y:S05]  /*66a0*/  WARPSYNC.ALL ;  /* 0x0000000000007948 */ /* 0x000fea0003800000 */
[----:B------:R-:W-:Y:S01]  /*66b0*/  R2UR UR4, R48 ;  /* 0x00000000300472ca */ /* 0x000fe200000e0000 */
[----:B------:R-:W-:Y:S01]  /*66c0*/  BSSY.RECONVERGENT B0, `(.L_x_119) ;  /* 0x0000085000007945 */ /* 0x000fe20003800200 */
[----:B------:R-:W-:Y:S02]  /*66d0*/  LOP3.LUT R51, R56, 0xffff0000, RZ, 0xc0, !PT ;  /* 0xffff000038337812 */ /* 0x000fe400078ec0ff */
[----:B------:R-:W-:Y:S02]  /*66e0*/  SHF.L.U32 R52, R57, 0x10, RZ ;  /* 0x0000001039347819 */ /* 0x000fe400000006ff */
[----:B------:R-:W-:Y:S07]  /*66f0*/  ISETP.NE.AND P0, PT, R104, RZ, PT ;  /* 0x000000ff6800720c */ /* 0x000fee0003f05270 */
[----:B------:R-:W2:Y:S02]  /*6700*/  LDTM.x32 R4, tmem[UR4] ;  /* 0x00000004000479ee */ /* 0x000ea400082c0000 */
[C---:B--2---:R-:W-:Y:S01]  /*6710*/  FMUL R0, R47.reuse, R4 ;  /* 0x000000042f007220 */ /* 0x044fe20000400000 */
[C---:B-1----:R-:W-:Y:S01]  /*6720*/  FMUL R2, R47.reuse, R5 ;  /* 0x000000052f027220 */ /* 0x042fe20000400000 */
[C---:B------:R-:W-:Y:S01]  /*6730*/  FMUL R4, R47.reuse, R8 ;  /* 0x000000082f047220 */ /* 0x040fe20000400000 */
[C---:B------:R-:W-:Y:S01]  /*6740*/  FMUL R3, R47.reuse, R6 ;  /* 0x000000062f037220 */ /* 0x040fe20000400000 */
[C---:B------:R-:W-:Y:S01]  /*6750*/  FMUL R5, R47.reuse, R9 ;  /* 0x000000092f057220 */ /* 0x040fe20000400000 */
[C---:B------:R-:W-:Y:S01]  /*6760*/  FMUL R8, R47.reuse, R12 ;  /* 0x0000000c2f087220 */ /* 0x040fe20000400000 */
[C---:B------:R-:W-:Y:S01]  /*6770*/  FMUL R6, R47.reuse, R10 ;  /* 0x0000000a2f067220 */ /* 0x040fe20000400000 */
[C---:B------:R-:W-:Y:S01]  /*6780*/  FMUL R9, R47.reuse, R13 ;  /* 0x0000000d2f097220 */ /* 0x040fe20000400000 */
[----:B------:R-:W-:Y:S01]  /*6790*/  FMUL R12, R47, R16 ;  /* 0x000000102f0c7220 */ /* 0x000fe20000400000 */
[----:B------:R-:W-:Y:S01]  /*67a0*/  FFMA R0, R49, R50, R0 ;  /* 0x0000003231007223 */ /* 0x000fe20000000000 */
[C---:B------:R-:W-:Y:S01]  /*67b0*/  FMUL R10, R47.reuse, R14 ;  /* 0x0000000e2f0a7220 */ /* 0x040fe20000400000 */
[C---:B------:R-:W-:Y:S01]  /*67c0*/  FMUL R13, R47.reuse, R17 ;  /* 0x000000112f0d7220 */ /* 0x040fe20000400000 */
[----:B------:R-:W-:Y:S01]  /*67d0*/  FMUL R16, R47, R20 ;  /* 0x000000142f107220 */ /* 0x000fe20000400000 */
[----:B------:R-:W-:Y:S01]  /*67e0*/  FFMA R2, R49, R51, R2 ;  /* 0x0000003331027223 */ /* 0x000fe20000000002 */
[C---:B------:R-:W-:Y:S01]  /*67f0*/  FMUL R14, R47.reuse, R18 ;  /* 0x000000122f0e7220 */ /* 0x040fe20000400000 */
[C---:B------:R-:W-:Y:S01]  /*6800*/  FMUL R17, R47.reuse, R21 ;  /* 0x000000152f117220 */ /* 0x040fe20000400000 */
[C---:B------:R-:W-:Y:S01]  /*6810*/  FMUL R20, R47.reuse, R24 ;  /* 0x000000182f147220 */ /* 0x040fe20000400000 */
[C---:B------:R-:W-:Y:S01]  /*6820*/  FMUL R18, R47.reuse, R22 ;  /* 0x000000162f127220 */ /* 0x040fe20000400000 */
[C---:B------:R-:W-:Y:S01]  /*6830*/  FMUL R21, R47.reuse, R25 ;  /* 0x000000192f157220 */ /* 0x040fe20000400000 */
[C---:B------:R-:W-:Y:S01]  /*6840*/  FMUL R24, R47.reuse, R28 ;  /* 0x0000001c2f187220 */ /* 0x040fe20000400000 */
[C---:B------:R-:W-:Y:S01]  /*6850*/  FMUL R22, R47.reuse, R26 ;  /* 0x0000001a2f167220 */ /* 0x040fe20000400000 */
[C---:B------:R-:W-:Y:S01]  /*6860*/  FMUL R25, R47.reuse, R29 ;  /* 0x0000001d2f197220 */ /* 0x040fe20000400000 */
[----:B------:R-:W-:Y:S01]  /*6870*/  FMUL R28, R47, R32 ;  /* 0x000000202f1c7220 */ /* 0x000fe20000400000 */
[----:B------:R-:W-:Y:S01]  /*6880*/  LOP3.LUT R32, R57, 0xffff0000, RZ, 0xc0, !PT ;  /* 0xffff000039207812 */ /* 0x000fe200078ec0ff */
[C---:B------:R-:W-:Y:S01]  /*6890*/  FMUL R26, R47.reuse, R30 ;  /* 0x0000001e2f1a7220 */ /* 0x040fe20000400000 */
[----:B------:R-:W-:Y:S01]  /*68a0*/  FMUL R29, R47, R33 ;  /* 0x000000212f1d7220 */ /* 0x000fe20000400000 */
[----:B------:R-:W-:Y:S01]  /*68b0*/  SHF.L.U32 R33, R58, 0x10, RZ ;  /* 0x000000103a217819 */ /* 0x000fe200000006ff */
[----:B------:R-:W-:Y:S01]  /*68c0*/  FFMA R3, R49, R52, R3 ;  /* 0x0000003431037223 */ /* 0x000fe20000000003 */
[----:B------:R-:W-:Y:S01]  /*68d0*/  F2FP.BF16.F32.PACK_AB R52, R2, R0 ;  /* 0x000000000234723e */ /* 0x000fe200000010ff */
[----:B------:R-:W-:Y:S01]  /*68e0*/  FMUL R7, R47, R7 ;  /* 0x000000072f077220 */ /* 0x000fe20000400000 */
[----:B------:R-:W-:Y:S01]  /*68f0*/  SHF.L.U32 R0, R59, 0x10, RZ ;  /* 0x000000103b007819 */ /* 0x000fe200000006ff */
[----:B------:R-:W-:Y:S01]  /*6900*/  FMUL R30, R47, R34 ;  /* 0x000000222f1e7220 */ /* 0x000fe20000400000 */
[----:B------:R-:W-:Y:S01]  /*6910*/  LOP3.LUT R34, R58, 0xffff0000, RZ, 0xc0, !PT ;  /* 0xffff00003a227812 */ /* 0x000fe200078ec0ff */
[----:B------:R-:W-:Y:S01]  /*6920*/  FFMA R7, R49, R32, R7 ;  /* 0x0000002031077223 */ /* 0x000fe20000000007 */
[----:B------:R-:W-:Y:S01]  /*6930*/  LOP3.LUT R2, R59, 0xffff0000, RZ, 0xc0, !PT ;  /* 0xffff00003b027812 */ /* 0x000fe200078ec0ff */
[----:B------:R-:W-:Y:S01]  /*6940*/  FFMA R4, R49, R33, R4 ;  /* 0x0000002131047223 */ /* 0x000fe20000000004 */
[----:B------:R-:W-:Y:S01]  /*6950*/  FMUL R11, R47, R11 ;  /* 0x0000000b2f0b7220 */ /* 0x000fe20000400000 */
[----:B------:R-:W-:Y:S01]  /*6960*/  FFMA R5, R49, R34, R5 ;  /* 0x0000002231057223 */ /* 0x000fe20000000005 */
[----:B------:R-:W-:Y:S01]  /*6970*/  F2FP.BF16.F32.PACK_AB R53, R7, R3 ;  /* 0x000000030735723e */ /* 0x000fe200000010ff */
[C---:B------:R-:W-:Y:S01]  /*6980*/  FFMA R6, R49.reuse, R0, R6 ;  /* 0x0000000031067223 */ /* 0x040fe20000000006 */
[C---:B------:R-:W-:Y:S01]  /*6990*/  SHF.L.U32 R0, R64.reuse, 0x10, RZ ;  /* 0x0000001040007819 */ /* 0x040fe200000006ff */
[----:B------:R-:W-:Y:S01]  /*69a0*/  FFMA R11, R49, R2, R11 ;  /* 0x00000002310b7223 */ /* 0x000fe2000000000b */
[----:B------:R-:W-:Y:S01]  /*69b0*/  LOP3.LUT R2, R64, 0xffff0000, RZ, 0xc0, !PT ;  /* 0xffff000040027812 */ /* 0x000fe200078ec0ff */
[----:B------:R-:W-:Y:S01]  /*69c0*/  FMUL R15, R47, R15 ;  /* 0x0000000f2f0f7220 */ /* 0x000fe20000400000 */
[----:B------:R-:W-:Y:S01]  /*69d0*/  SHF.L.U32 R3, R65, 0x10, RZ ;  /* 0x0000001041037819 */ /* 0x000fe200000006ff */
[----:B------:R-:W-:Y:S01]  /*69e0*/  FFMA R8, R49, R0, R8 ;  /* 0x0000000031087223 */ /* 0x000fe20000000008 */
[----:B------:R-:W-:Y:S01]  /*69f0*/  LOP3.LUT R0, R65, 0xffff0000, RZ, 0xc0, !PT ;  /* 0xffff000041007812 */ /* 0x000fe200078ec0ff */
[C---:B------:R-:W-:Y:S01]  /*6a00*/  FFMA R9, R49.reuse, R2, R9 ;  /* 0x0000000231097223 */ /* 0x040fe20000000009 */
[C---:B------:R-:W-:Y:S01]  /*6a10*/  SHF.L.U32 R2, R66.reuse, 0x10, RZ ;  /* 0x0000001042027819 */ /* 0x040fe200000006ff */
[----:B------:R-:W-:Y:S01]  /*6a20*/  FFMA R10, R49, R3, R10 ;  /* 0x00000003310a7223 */ /* 0x000fe2000000000a */
[----:B------:R-:W-:Y:S01]  /*6a30*/  SHF.L.U32 R3, R67, 0x10, RZ ;  /* 0x0000001043037819 */ /* 0x000fe200000006ff */
[C---:B------:R-:W-:Y:S01]  /*6a40*/  FFMA R15, R49.reuse, R0, R15 ;  /* 0x00000000310f7223 */ /* 0x040fe2000000000f */
[----:B------:R-:W-:Y:S01]  /*6a50*/  LOP3.LUT R0, R66, 0xffff0000, RZ, 0xc0, !PT ;  /* 0xffff000042007812 */ /* 0x000fe200078ec0ff */
[----:B------:R-:W-:Y:S01]  /*6a60*/  FFMA R12, R49, R2, R12 ;  /* 0x00000002310c7223 */ /* 0x000fe2000000000c */
[C---:B------:R-:W-:Y:S01]  /*6a70*/  SHF.L.U32 R2, R72.reuse, 0x10, RZ ;  /* 0x0000001048027819 */ /* 0x040fe200000006ff */
[----:B------:R-:W-:Y:S01]  /*6a80*/  FMUL R19, R47, R19 ;  /* 0x000000132f137220 */ /* 0x000fe20000400000 */
[----:B------:R-:W-:Y:S01]  /*6a90*/  F2FP.BF16.F32.PACK_AB R54, R5, R4 ;  /* 0x000000040536723e */ /* 0x000fe200000010ff */
[----:B------:R-:W-:Y:S01]  /*6aa0*/  FFMA R13, R49, R0, R13 ;  /* 0x00000000310d7223 */ /* 0x000fe2000000000d */
[----:B------:R-:W-:Y:S01]  /*6ab0*/  LOP3.LUT R0, R67, 0xffff0000, RZ, 0xc0, !PT ;  /* 0xffff000043007812 */ /* 0x000fe200078ec0ff */
[----:B------:R-:W-:Y:S01]  /*6ac0*/  FFMA R14, R49, R3, R14 ;  /* 0x00000003310e7223 */ /* 0x000fe2000000000e */
[----:B------:R-:W-:Y:S01]  /*6ad0*/  LOP3.LUT R3, R72, 0xffff0000, RZ, 0xc0, !PT ;  /* 0xffff000048037812 */ /* 0x000fe200078ec0ff */
[----:B------:R-:W-:Y:S01]  /*6ae0*/  FMUL R23, R47, R23 ;  /* 0x000000172f177220 */ /* 0x000fe20000400000 */
[----:B------:R-:W-:Y:S01]  /*6af0*/  F2FP.BF16.F32.PACK_AB R55, R11, R6 ;  /* 0x000000060b37723e */ /* 0x000fe200000010ff */
[----:B------:R-:W-:Y:S01]  /*6b00*/  FFMA R19, R49, R0, R19 ;  /* 0x0000000031137223 */ /* 0x000fe20000000013 */
[----:B------:R-:W-:Y:S01]  /*6b10*/  SHF.L.U32 R0, R73, 0x10, RZ ;  /* 0x0000001049007819 */ /* 0x000fe200000006ff */
[----:B------:R-:W-:Y:S01]  /*6b20*/  FFMA R16, R49, R2, R16 ;  /* 0x0000000231107223 */ /* 0x000fe20000000010 */
[----:B------:R-:W-:Y:S01]  /*6b30*/  LOP3.LUT R2, R73, 0xffff0000, RZ, 0xc0, !PT ;  /* 0xffff000049027812 */ /* 0x000fe200078ec0ff */
[----:B------:R-:W-:Y:S01]  /*6b40*/  FFMA R17, R49, R3, R17 ;  /* 0x0000000331117223 */ /* 0x000fe20000000011 */
[----:B------:R-:W-:Y:S01]  /*6b50*/  SHF.L.U32 R3, R75, 0x10, RZ ;  /* 0x000000104b037819 */ /* 0x000fe200000006ff */
[----:B------:R-:W-:Y:S01]  /*6b60*/  FFMA R18, R49, R0, R18 ;  /* 0x0000000031127223 */ /* 0x000fe20000000012 */
[C---:B------:R-:W-:Y:S01]  /*6b70*/  SHF.L.U32 R0, R74.reuse, 0x10, RZ ;  /* 0x000000104a007819 */ /* 0x040fe200000006ff */
[----:B------:R1:W-:Y:S01]  /*6b80*/  STS.128 [R63], R52 ;  /* 0x000000343f007388 */ /* 0x0003e20000000c00 */
[----:B------:R-:W-:Y:S01]  /*6b90*/  F2FP.BF16.F32.PACK_AB R8, R9, R8 ;  /* 0x000000080908723e */ /* 0x000fe200000010ff */
[C---:B------:R-:W-:Y:S01]  /*6ba0*/  FFMA R23, R49.reuse, R2, R23 ;  /* 0x0000000231177223 */ /* 0x040fe20000000017 */
[----:B------:R-:W-:Y:S01]  /*6bb0*/  LOP3.LUT R2, R74, 0xffff0000, RZ, 0xc0, !PT ;  /* 0xffff00004a027812 */ /* 0x000fe200078ec0ff */
[----:B------:R-:W-:Y:S01]  /*6bc0*/  FFMA R20, R49, R0, R20 ;  /* 0x0000000031147223 */ /* 0x000fe20000000014 */
[----:B------:R-:W-:Y:S01]  /*6bd0*/  LOP3.LUT R0, R75, 0xffff0000, RZ, 0xc0, !PT ;  /* 0xffff00004b007812 */ /* 0x000fe200078ec0ff */
[----:B------:R-:W-:Y:S01]  /*6be0*/  FMUL R27, R47, R27 ;  /* 0x0000001b2f1b7220 */ /* 0x000fe20000400000 */
[----:B------:R-:W-:Y:S01]  /*6bf0*/  F2FP.BF16.F32.PACK_AB R9, R15, R10 ;  /* 0x0000000a0f09723e */ /* 0x000fe200000010ff */
[C---:B------:R-:W-:Y:S01]  /*6c00*/  FFMA R21, R49.reuse, R2, R21 ;  /* 0x0000000231157223 */ /* 0x040fe20000000015 */
[C---:B------:R-:W-:Y:S01]  /*6c10*/  FFMA R22, R49.reuse, R3, R22 ;  /* 0x0000000331167223 */ /* 0x040fe20000000016 */
[----:B------:R-:W-:Y:S01]  /*6c20*/  FFMA R27, R49, R0, R27 ;  /* 0x00000000311b7223 */ /* 0x000fe2000000001b */
[C---:B------:R-:W-:Y:S01]  /*6c30*/  SHF.L.U32 R2, R80.reuse, 0x10, RZ ;  /* 0x0000001050027819 */ /* 0x040fe200000006ff */
[C---:B------:R-:W-:Y:S01]  /*6c40*/  FMUL R31, R47.reuse, R31 ;  /* 0x0000001f2f1f7220 */ /* 0x040fe20000400000 */
[----:B------:R-:W-:Y:S01]  /*6c50*/  LOP3.LUT R0, R80, 0xffff0000, RZ, 0xc0, !PT ;  /* 0xffff000050007812 */ /* 0x000fe200078ec0ff */
[----:B------:R-:W-:Y:S01]  /*6c60*/  FMUL R35, R47, R35 ;  /* 0x000000232f237220 */ /* 0x000fe20000400000 */
[----:B------:R-:W-:Y:S01]  /*6c70*/  SHF.L.U32 R3, R81, 0x10, RZ ;  /* 0x0000001051037819 */ /* 0x000fe200000006ff */
[----:B------:R-:W-:Y:S01]  /*6c80*/  FFMA R24, R49, R2, R24 ;  /* 0x0000000231187223 */ /* 0x000fe20000000018 */
[----:B------:R-:W-:Y:S01]  /*6c90*/  F2FP.BF16.F32.PACK_AB R10, R13, R12 ;  /* 0x0000000c0d0a723e */ /* 0x000fe200000010ff */
[----:B------:R-:W-:Y:S01]  /*6ca0*/  FFMA R25, R49, R0, R25 ;  /* 0x0000000031197223 */ /* 0x000fe20000000019 */
[----:B------:R-:W-:Y:S01]  /*6cb0*/  F2FP.BF16.F32.PACK_AB R11, R19, R14 ;  /* 0x0000000e130b723e */ /* 0x000fe200000010ff */
[----:B------:R-:W-:Y:S01]  /*6cc0*/  FFMA R26, R49, R3, R26 ;  /* 0x00000003311a7223 */ /* 0x000fe2000000001a */
[----:B------:R-:W-:Y:S02]  /*6cd0*/  LOP3.LUT R0, R81, 0xffff0000, RZ, 0xc0, !PT ;  /* 0xffff000051007812 */ /* 0x000fe400078ec0ff */
[C---:B------:R-:W-:Y:S01]  /*6ce0*/  SHF.L.U32 R2, R82.reuse, 0x10, RZ ;  /* 0x0000001052027819 */ /* 0x040fe200000006ff */
[----:B------:R1:W-:Y:S01]  /*6cf0*/  STS.128 [R62+0x10], R8 ;  /* 0x000010083e007388 */ /* 0x0003e20000000c00 */
[----:B------:R-:W-:Y:S01]  /*6d00*/  LOP3.LUT R3, R82, 0xffff0000, RZ, 0xc0, !PT ;  /* 0xffff000052037812 */ /* 0x000fe200078ec0ff */
[----:B------:R-:W-:Y:S01]  /*6d10*/  FFMA R31, R49, R0, R31 ;  /* 0x00000000311f7223 */ /* 0x000fe2000000001f */
[----:B------:R-:W-:Y:S01]  /*6d20*/  SHF.L.U32 R4, R83, 0x10, RZ ;  /* 0x0000001053047819 */ /* 0x000fe200000006ff */
[----:B------:R-:W-:Y:S01]  /*6d30*/  FFMA R28, R49, R2, R28 ;  /* 0x00000002311c7223 */ /* 0x000fe2000000001c */
[----:B------:R-:W-:Y:S01]  /*6d40*/  F2FP.BF16.F32.PACK_AB R16, R17, R16 ;  /* 0x000000101110723e */ /* 0x000fe200000010ff */
[----:B------:R-:W-:Y:S01]  /*6d50*/  FFMA R29, R49, R3, R29 ;  /* 0x00000003311d7223 */ /* 0x000fe2000000001d */
[----:B------:R-:W-:Y:S01]  /*6d60*/  LOP3.LUT R5, R83, 0xffff0000, RZ, 0xc0, !PT ;  /* 0xffff000053057812 */ /* 0x000fe200078ec0ff */
[----:B------:R-:W-:Y:S01]  /*6d70*/  FFMA R30, R49, R4, R30 ;  /* 0x00000004311e7223 */ /* 0x000fe2000000001e */
[----:B------:R-:W-:Y:S02]  /*6d80*/  F2FP.BF16.F32.PACK_AB R17, R23, R18 ;  /* 0x000000121711723e */ /* 0x000fe400000010ff */
[----:B------:R-:W-:Y:S01]  /*6d90*/  F2FP.BF16.F32.PACK_AB R18, R21, R20 ;  /* 0x000000141512723e */ /* 0x000fe200000010ff */
[----:B------:R-:W-:Y:S01]  /*6da0*/  FFMA R35, R49, R5, R35 ;  /* 0x0000000531237223 */ /* 0x000fe20000000023 */
[----:B------:R-:W-:Y:S02]  /*6db0*/  F2FP.BF16.F32.PACK_AB R19, R27, R22 ;  /* 0x000000161b13723e */ /* 0x000fe400000010ff */
[----:B------:R-:W-:Y:S02]  /*6dc0*/  F2FP.BF16.F32.PACK_AB R24, R25, R24 ;  /* 0x000000181918723e */ /* 0x000fe400000010ff */
[----:B------:R-:W-:Y:S01]  /*6dd0*/  F2FP.BF16.F32.PACK_AB R25, R31, R26 ;  /* 0x0000001a1f19723e */ /* 0x000fe200000010ff */
[----:B------:R1:W-:Y:S01]  /*6de0*/  STS.128 [R61+0x20], R16 ;  /* 0x000020103d007388 */ /* 0x0003e20000000c00 */
[----:B------:R-:W-:Y:S02]  /*6df0*/  F2FP.BF16.F32.PACK_AB R26, R29, R28 ;  /* 0x0000001c1d1a723e */ /* 0x000fe400000010ff */
[----:B------:R-:W-:Y:S05]  /*6e00*/  F2FP.BF16.F32.PACK_AB R27, R35, R30 ;  /* 0x0000001e231b723e */ /* 0x000fea00000010ff */
[----:B------:R1:W-:Y:S01]  /*6e10*/  STS.128 [R60+0x10], R24 ;  /* 0x000010183c007388 */ /* 0x0003e20000000c00 */
[----:B------:R-:W-:Y:S01]  /*6e20*/  @!PT LDS RZ, [RZ] ;  /* 0x00000000fffff984 */ /* 0x000fe20000000800 */
[----:B------:R-:W-:Y:S01]  /*6e30*/  @!PT LDS RZ, [RZ] ;  /* 0x00000000fffff984 */ /* 0x000fe20000000800 */
[----:B------:R-:W-:Y:S01]  /*6e40*/  @!PT LDS RZ, [RZ] ;  /* 0x00000000fffff984 */ /* 0x000fe20000000800 */
[----:B------:R-:W-:Y:S01]  /*6e50*/  @!PT LDS RZ, [RZ] ;  /* 0x00000000fffff984 */ /* 0x000fe20000000800 */
[----:B------:R2:W-:Y:S07]  /*6e60*/  MEMBAR.ALL.CTA ;  /* 0x0000000000007992 */ /* 0x0005ee0000008000 */
[----:B--2---:R-:W2:Y:S02]  /*6e70*/  FENCE.VIEW.ASYNC.S ;  /* 0x00000000000073c6 */ /* 0x004ea40000000000 */
[----:B--2---:R-:W-:Y:S06]  /*6e80*/  BAR.SYNC.DEFER_BLOCKING 0x1, 0x80 ;  /* 0x0042000000007b1d */ /* 0x004fec0000010000 */
[----:B------:R-:W-:Y:S05]  /*6e90*/  @P0 BRA `(.L_x_120) ;  /* 0x00000000001c0947 */ /* 0x000fea0003800000 */
[----:B------:R-:W-:Y:S01]  /*6ea0*/  R2UR UR4, R68 ;  /* 0x00000000440472ca */ /* 0x000fe200000e0000 */
[----:B------:R-:W-:Y:S01]  /*6eb0*/  UIADD3 UR6, UP0, UPT, UR54, 0x680, URZ ;  /* 0x0000068036067890 */ /* 0x000fe2000ff1e0ff */
[----:B------:R-:W-:Y:S03]  /*6ec0*/  UMOV UR43, UR36 ;  /* 0x00000024002b7c82 */ /* 0x000fe60008000000 */
[----:B------:R-:W-:Y:S08]  /*6ed0*/  UIADD3.X UR7, UPT, UPT, URZ, UR55, URZ, UP0, !UPT ;  /* 0x00000037ff077290 */ /* 0x000ff000087fe4ff */
[----:B------:R-:W-:Y:S09]  /*6ee0*/  UIADD3 UR40, UPT, UPT, UR48, 0x200, UR4 ;  /* 0x0000020030287890 */ /* 0x000ff2000fffe004 */
[----:B------:R2:W-:Y:S02]  /*6ef0*/  UTMASTG.3D [UR40], [UR6] ;  /* 0x00000028060073b5 */ /* 0x0005e40008010000 */
[----:B--2---:R0:W-:Y:S02]  /*6f00*/  UTMACMDFLUSH ;  /* 0x00000000000079b7 */ /* 0x0041e40000000000 */
.L_x_120:
[----:B------:R-:W-:Y:S05]  /*6f10*/  BSYNC.RECONVERGENT B0 ;  /* 0x0000000000007941 */ /* 0x000fea0003800200 */
.L_x_119:
[----:B------:R-:W-:Y:S01]  /*6f20*/  UIADD3 UR40, UPT, UPT, UR56, 0x1, URZ ;  /* 0x0000000138287890 */ /* 0x000fe2000fffe0ff */
[----:B------:R-:W-:Y:S03]  /*6f30*/  BSSY.RECONVERGENT B0, `(.L_x_121) ;  /* 0x0000005000007945 */ /* 0x000fe60003800200 */
[----:B------:R-:W-:Y:S04]  /*6f40*/  UISETP.NE.AND UP0, UPT, UR40, 0x3, UPT ;  /* 0x000000032800788c */ /* 0x000fe8000bf05270 */
[----:B------:R-:W-:Y:S01]  /*6f50*/  USEL UR43, UR40, URZ, UP0 ;  /* 0x000000ff282b7287 */ /* 0x000fe20008000000 */
[----:B------:R-:W-:Y:S11]  /*6f60*/  @P0 BRA `(.L_x_122) ;  /* 0x0000000000040947 */ /* 0x000ff60003800000 */
[----:B------:R-:W-:Y:S04]  /*6f70*/  DEPBAR.LE SB0, 0x1 ;  /* 0x000080400000791a */ /* 0x000fe80000000000 */
.L_x_122:
[----:B------:R-:W-:Y:S05]  /*6f80*/  BSYNC.RECONVERGENT B0 ;  /* 0x0000000000007941 */ /* 0x000fea0003800200 */
.L_x_121:
[----:B------:R-:W-:Y:S01]  /*6f90*/  BAR.SYNC.DEFER_BLOCKING 0x1, 0x80 ;  /* 0x0042000000007b1d */ /* 0x000fe20000010000 */
[----:B------:R-:W-:Y:S01]  /*6fa0*/  ISETP.NE.AND P1, PT, R109, RZ, PT ;  /* 0x000000ff6d00720c */ /* 0x000fe20003f25270 */
[----:B------:R-:W-:Y:S01]  /*6fb0*/  UISETP.NE.AND UP0, UPT, UR50, URZ, UPT ;  /* 0x000000ff3200728c */ /* 0x000fe2000bf05270 */
[----:B------:R-:W-:Y:S11]  /*6fc0*/  LEA R2, R69, UR48, 0x3 ;  /* 0x0000003045027c11 */ /* 0x000ff6000f8e18ff */
[----:B------:R-:W-:Y:S01]  /*6fd0*/  @P1 SHF.L.U32 R3, R71, 0x1f, RZ ;  /* 0x0000001f47031819 */ /* 0x000fe200000006ff */
[----:B------:R-:W-:Y:S06]  /*6fe0*/  BRA.U !UP0, `(.L_x_123) ;  /* 0x0000000108247547 */ /* 0x000fec000b800000 */
[----:B------:R-:W-:Y:S01]  /*6ff0*/  IMAD.U32 R4, RZ, RZ, UR49 ;  /* 0x00000031ff047e24 */ /* 0x000fe2000f8e00ff */
[----:B------:R-:W-:Y:S01]  /*7000*/  MOV R0, UR37 ;  /* 0x0000002500007c02 */ /* 0x000fe20008000f00 */
[----:B------:R-:W-:Y:S03]  /*7010*/  UIADD3 UR49, UPT, UPT, UR49, 0x1, URZ ;  /* 0x0000000131317890 */ /* 0x000fe6000fffe0ff */
[----:B------:R-:W-:Y:S01]  /*7020*/  @P1 LEA R4, R4, UR48, 0x3 ;  /* 0x0000003004041c11 */ /* 0x000fe2000f8e18ff */
[----:B------:R-:W-:Y:S04]  /*7030*/  UISETP.NE.AND UP0, UPT, UR49, 0x3, UPT ;  /* 0x000000033100788c */ /* 0x000fe8000bf05270 */
[----:B------:R-:W-:Y:S01]  /*7040*/  @P1 VIADD R4, R4, 0xb8 ;  /* 0x000000b804041836 */ /* 0x000fe20000000000 */
[----:B------:R-:W-:Y:S04]  /*7050*/  USEL UR49, UR49, URZ, UP0 ;  /* 0x000000ff31317287 */ /* 0x000fe80008000000 */
[----:B------:R-:W-:Y:S04]  /*7060*/  @P1 PRMT R0, R0, 0x654, R4 ;  /* 0x0000065400001816 */ /* 0x000fe80000000004 */
[----:B------:R2:W-:Y:S04]  /*7070*/  @P1 SYNCS.ARRIVE.TRANS64.RED.A1T0 RZ, [R0+URZ], RZ ;  /* 0x000000ff00ff19a7 */ /* 0x0005e800081004ff */
.L_x_123:
[----:B------:R-:W4:Y:S01]  /*7080*/  @P1 SYNCS.PHASECHK.TRANS64.TRYWAIT P0, [R2+URZ+0xa0], R3 ;  /* 0x0000a003020015a7 */ /* 0x000f2200080011ff */
[----:B------:R-:W-:Y:S01]  /*7090*/  BSSY B1, `(.L_x_124) ;  /* 0x0000015000017945 */ /* 0x000fe20003800000 */
[----:B----4-:R-:W-:Y:S03]  /*70a0*/  @P1 SEL R70, RZ, 0x1, !P0 ;  /* 0x00000001ff461807 */ /* 0x010fe60004000000 */
[----:B------:R-:W-:Y:S05]  /*70b0*/  @!P1 BRA `(.L_x_125) ;  /* 0x0000000000489947 */ /* 0x000fea0003800000 */
[----:B------:R-:W-:Y:S01]  /*70c0*/  ISETP.NE.AND P1, PT, R76, RZ, PT ;  /* 0x000000ff4c00720c */ /* 0x000fe20003f25270 */
[----:B------:R-:W-:Y:S01]  /*70d0*/  BSSY B0, `(.L_x_126) ;  /* 0x000000a000007945 */ /* 0x000fe20003800000 */
[----:B------:R-:W-:Y:S11]  /*70e0*/  ISETP.NE.AND P0, PT, R70, RZ, PT ;  /* 0x000000ff4600720c */ /* 0x000ff60003f05270 */
[----:B------:R-:W-:Y:S04]  /*70f0*/  @P1 IMAD R69, R69, 0x2000, R103 ;  /* 0x0000200045451824 */ /* 0x000fe800078e0267 */
[----:B------:R-:W-:Y:S01]  /*7100*/  @P1 IMAD.IADD R4, R111, 0x1, R69 ;  /* 0x000000016f041824 */ /* 0x000fe200078e0245 */
[----:B------:R-:W-:Y:S03]  /*7110*/  @P1 IADD3 R3, PT, PT, R110, R69, RZ ;  /* 0x000000456e031210 */ /* 0x000fe60007ffe0ff */
[----:B--2---:R-:W-:Y:S01]  /*7120*/  @P1 IMAD.IADD R0, R102, 0x1, R4 ;  /* 0x0000000166001824 */ /* 0x004fe200078e0204 */
[----:B------:R-:W-:Y:S06]  /*7130*/  @P0 BRA `(.L_x_127) ;  /* 0x00000000000c0947 */ /* 0x000fec0003800000 */
[----:B------:R-:W-:Y:S04]  /*7140*/  SHF.L.U32 R71, R71, 0x1f, RZ ;  /* 0x0000001f47477819 */ /* 0x000fe800000006ff */
[----:B------:R-:W2:Y:S02]  /*7150*/  SYNCS.PHASECHK.TRANS64.TRYWAIT P0, [R2+URZ+0xa0], R71 ;  /* 0x0000a047020075a7 */ /* 0x000ea400080011ff */
[----:B--2---:R-:W-:Y:S05]  /*7160*/  @!P0 BRA `(.L_x_128) ;  /* 0x0000001c00048947 */ /* 0x004fea0003800000 */
.L_x_127:
[----:B------:R-:W-:Y:S05]  /*7170*/  BSYNC B0 ;  /* 0x0000000000007941 */ /* 0x000fea0003800000 */
.L_x_126:
[----:B------:R-:W-:Y:S11]  /*7180*/  ISETP.NE.AND P0, PT, R76, RZ, PT ;  /* 0x000000ff4c00720c */ /* 0x000ff60003f05270 */
[----:B------:R-:W-:Y:S02]  /*7190*/  @!UPT UIADD3 URZ, UPT, UPT, URZ, URZ, URZ ;  /* 0x000000fffffff290 */ /* 0x000fe4000fffe0ff */
[----:B------:R4:W1:Y:S04]  /*71a0*/  @P0 LDS.128 R56, [R69] ;  /* 0x0000000045380984 */ /* 0x0008680000000c00 */
[----:B------:R4:W1:Y:S04]  /*71b0*/  @P0 LDS.128 R72, [R3+0x20] ;  /* 0x0000200003480984 */ /* 0x0008680000000c00 */
[----:B------:R4:W1:Y:S04]  /*71c0*/  @P0 LDS.128 R64, [R4+0x10] ;  /* 0x0000100004400984 */ /* 0x0008680000000c00 */
[----:B------:R4:W1:Y:S02]  /*71d0*/  @P0 LDS.128 R80, [R0+0x10] ;  /* 0x0000100000500984 */ /* 0x0008640000000c00 */
.L_x_125:
[----:B------:R-:W-:Y:S05]  /*71e0*/  BSYNC B1 ;  /* 0x0000000000017941 */ /* 0x000fea0003800000 */
.L_x_124:
[----:B--2-4-:R-:W-:Y:S05]  /*71f0*/  VIADD R0, R48, 0x20 ;  /* 0x0000002030007836 */ /* 0x014fea0000000000 */
[----:B------:R-:W-:Y:S04]  /*7200*/  SHF.R.U32.HI R0, RZ, 0x15, R0 ;  /* 0x00000015ff007819 */ /* 0x000fe80000011600 */
[----:B------:R-:W-:Y:S11]  /*7210*/  LOP3.LUT P0, RZ, R0, 0x3, R96, 0x48, !PT ;  /* 0x0000000300ff7812 */ /* 0x000ff60007804860 */
[----:B------:R-:W-:Y:S02]  /*7220*/  @!UPT UIADD3 URZ, UPT, UPT, URZ, URZ, URZ ;  /* 0x000000fffffff290 */ /* 0x000fe4000fffe0ff */
[----:B------:R-:W-:Y:S05]  /*7230*/  @!P0 BRA `(.L_x_129) ;  /* 0x0000000000408947 */ /* 0x000fea0003800000 */
[----:B------:R-:W2:Y:S01]  /*7240*/  LDCU.64 UR8, c[0x4][0x70] ;  /* 0x01000e00ff0877ac */ /* 0x000ea20008000a00 */
[----:B------:R-:W-:Y:S01]  /*7250*/  MOV R3, 0x0 ;  /* 0x0000000000037802 */ /* 0x000fe20000000f00 */
[----:B------:R-:W-:Y:S02]  /*7260*/  HFMA2 R12, -RZ, RZ, 0, 5.9604644775390625e-08 ;  /* 0x00000001ff0c7431 */ /* 0x000fe400000001ff */
[----:B-1----:R-:W-:Y:S02]  /*7270*/  IMAD.MOV.U32 R8, RZ, RZ, 0x192 ;  /* 0x00000192ff087424 */ /* 0x002fe400078e00ff */
[----:B------:R-:W-:Y:S01]  /*7280*/  IMAD.MOV.U32 R13, RZ, RZ, RZ ;  /* 0x000000ffff0d7224 */ /* 0x000fe200078e00ff */
[----:B------:R-:W1:Y:S01]  /*7290*/  LDCU.64 UR6, c[0x4][0x78] ;  /* 0x01000f00ff0677ac */ /* 0x000e620008000a00 */
[----:B------:R-:W4:Y:S01]  /*72a0*/  LDC.64 R2, c[0x4][R3] ;  /* 0x0100000003027b82 */ /* 0x000f220000000a00 */
[----:B------:R-:W5:Y:S01]  /*72b0*/  LDCU.64 UR4, c[0x4][0x10] ;  /* 0x01000200ff0477ac */ /* 0x000f620008000a00 */
[----:B--2---:R-:W-:Y:S01]  /*72c0*/  MOV R5, UR9 ;  /* 0x0000000900057c02 */ /* 0x004fe20008000f00 */
[----:B------:R-:W-:Y:S01]  /*72d0*/  IMAD.U32 R4, RZ, RZ, UR8 ;  /* 0x00000008ff047e24 */ /* 0x000fe2000f8e00ff */
[----:B-1----:R-:W-:Y:S01]  /*72e0*/  MOV R7, UR7 ;  /* 0x0000000700077c02 */ /* 0x002fe20008000f00 */
[----:B------:R-:W-:Y:S01]  /*72f0*/  IMAD.U32 R6, RZ, RZ, UR6 ;  /* 0x00000006ff067e24 */ /* 0x000fe2000f8e00ff */
[----:B-----5:R-:W-:Y:S01]  /*7300*/  MOV R11, UR5 ;  /* 0x00000005000b7c02 */ /* 0x020fe20008000f00 */
[----:B------:R-:W-:Y:S02]  /*7310*/  IMAD.U32 R10, RZ, RZ, UR4 ;  /* 0x00000004ff0a7e24 */ /* 0x000fe4000f8e00ff */
[----:B------:R-:W-:Y:S07]  /*7320*/  LEPC R20, `(.L_x_129) ;  /* 0x000000001014794e */ /* 0x000fee0000000000 */
[----:B---34-:R-:W-:Y:S05]  /*7330*/  CALL.ABS.NOINC R2 ;  /* 0x0000000002007343 */ /* 0x018fea0003c00000 */
.L_x_129:
[----:B------:R-:W-:Y:S01]  /*7340*/  ISETP.NE.AND P0, PT, R104, RZ, PT ;  /* 0x000000ff6800720c */ /* 0x000fe20003f05270 */
[----:B------:R-:W-:Y:S05]  /*7350*/  WARPSYNC.ALL ;  /* 0x0000000000007948 */ /* 0x000fea0003800000 */
[----:B------:R-:W-:Y:S01]  /*7360*/  R2UR UR4, R48 ;  /* 0x00000000300472ca */ /* 0x000fe200000e0000 */
[----:B------:R-:W-:Y:S01]  /*7370*/  USHF.L.U32 UR8, UR43, 0xd, URZ ;  /* 0x0000000d2b087899 */ /* 0x000fe200080006ff */
[C---:B-1----:R-:W-:Y:S01]  /*7380*/  SHF.L.U32 R48, R56.reuse, 0x10, RZ ;  /* 0x0000001038307819 */ /* 0x042fe200000006ff */
[----:B------:R-:W-:Y:S01]  /*7390*/  BSSY.RECONVERGENT B0, `(.L_x_130) ;  /* 0x000008d000007945 */ /* 0x000fe20003800200 */
[----:B------:R-:W-:Y:S02]  /*73a0*/  LOP3.LUT R50, R56, 0xffff0000, RZ, 0xc0, !PT ;  /* 0xffff000038327812 */ /* 0x000fe400078ec0ff */
[C---:B------:R-:W-:Y:S02]  /*73b0*/  SHF.L.U32 R51, R57.reuse, 0x10, RZ ;  /* 0x0000001039337819 */ /* 0x040fe400000006ff */
[----:B------:R-:W-:Y:S02]  /*73c0*/  LOP3.LUT R52, R57, 0xffff0000, RZ, 0xc0, !PT ;  /* 0xffff000039347812 */ /* 0x000fe400078ec0ff */
[C---:B------:R-:W-:Y:S02]  /*73d0*/  SHF.L.U32 R53, R58.reuse, 0x10, RZ ;  /* 0x000000103a357819 */ /* 0x040fe400000006ff */
[----:B------:R-:W-:Y:S01]  /*73e0*/  IADD3 R0, PT, PT, R103, UR8, RZ ;  /* 0x0000000867007c10 */ /* 0x000fe2000fffe0ff */
[----:B------:R-:W1:Y:S01]  /*73f0*/  LDTM.x32 R4, tmem[UR4+0x20] ;  /* 0x00002004000479ee */ /* 0x000e6200082c0000 */
[----:B------:R-:W-:Y:S01]  /*7400*/  LOP3.LUT R54, R58, 0xffff0000, RZ, 0xc0, !PT ;  /* 0xffff00003a367812 */ /* 0x000fe200078ec0ff */
[----:B------:R-:W-:Y:S01]  /*7410*/  NOP ;  /* 0x0000000000007918 */ /* 0x000fe20000000000 */
[C---:B------:R-:W-:Y:S02]  /*7420*/  SHF.L.U32 R55, R59.reuse, 0x10, RZ ;  /* 0x000000103b377819 */ /* 0x040fe400000006ff */
[----:B------:R-:W-:Y:S02]  /*7430*/  LOP3.LUT R56, R59, 0xffff0000, RZ, 0xc0, !PT ;  /* 0xffff00003b387812 */ /* 0x000fe400078ec0ff */
[----:B------:R-:W-:Y:S02]  /*7440*/  SHF.L.U32 R57, R64, 0x10, RZ ;  /* 0x0000001040397819 */ /* 0x000fe400000006ff */
[-C--:B------:R-:W-:Y:S02]  /*7450*/  IADD3 R111, PT, PT, R111, R0.reuse, RZ ;  /* 0x000000006f6f7210 */ /* 0x080fe40007ffe0ff */
[----:B------:R-:W-:Y:S02]  /*7460*/  IADD3 R110, PT, PT, R110, R0, RZ ;  /* 0x000000006e6e7210 */ /* 0x000fe40007ffe0ff */
[----:B------:R-:W-:Y:S02]  /*7470*/  LOP3.LUT R58, R64, 0xffff0000, RZ, 0xc0, !PT ;  /* 0xffff0000403a7812 */ /* 0x000fe400078ec0ff */
[C---:B------:R-:W-:Y:S02]  /*7480*/  SHF.L.U32 R59, R65.reuse, 0x10, RZ ;  /* 0x00000010413b7819 */ /* 0x040fe400000006ff */
[----:B---3--:R-:W-:Y:S02]  /*7490*/  LOP3.LUT R60, R65, 0xffff0000, RZ, 0xc0, !PT ;  /* 0xffff0000413c7812 */ /* 0x008fe400078ec0ff */
[C---:B------:R-:W-:Y:S02]  /*74a0*/  SHF.L.U32 R61, R66.reuse, 0x10, RZ ;  /* 0x00000010423d7819 */ /* 0x040fe400000006ff */
[----:B------:R-:W-:Y:S02]  /*74b0*/  LOP3.LUT R62, R66, 0xffff0000, RZ, 0xc0, !PT ;  /* 0xffff0000423e7812 */ /* 0x000fe400078ec0ff */
[----:B------:R-:W-:Y:S01]  /*74c0*/  SHF.L.U32 R63, R67, 0x10, RZ ;  /* 0x00000010433f7819 */ /* 0x000fe200000006ff */
[C---:B-1----:R-:W-:Y:S01]  /*74d0*/  FMUL R4, R47.reuse, R4 ;  /* 0x000000042f047220 */ /* 0x042fe20000400000 */
[----:B------:R-:W-:Y:S01]  /*74e0*/  IADD3 R106, PT, PT, R106, 0x120, RZ ;  /* 0x000001206a6a7810 */ /* 0x000fe20007ffe0ff */
[----:B------:R-:W-:Y:S01]  /*74f0*/  FMUL R5, R47, R5 ;  /* 0x000000052f057220 */ /* 0x000fe20000400000 */
[----:B------:R-:W-:Y:S01]  /*7500*/  LOP3.LUT R64, R67, 0xffff0000, RZ, 0xc0, !PT ;  /* 0xffff000043407812 */ /* 0x000fe200078ec0ff */
[C---:B------:R-:W-:Y:S01]  /*7510*/  FMUL R6, R47.reuse, R6 ;  /* 0x000000062f067220 */ /* 0x040fe20000400000 */
[C---:B------:R-:W-:Y:S01]  /*7520*/  SHF.L.U32 R65, R72.reuse, 0x10, RZ ;  /* 0x0000001048417819 */ /* 0x040fe200000006ff */
[----:B------:R-:W-:Y:S01]  /*7530*/  FMUL R7, R47, R7 ;  /* 0x000000072f077220 */ /* 0x000fe20000400000 */
[----:B------:R-:W-:Y:S01]  /*7540*/  LOP3.LUT R66, R72, 0xffff0000, RZ, 0xc0, !PT ;  /* 0xffff000048427812 */ /* 0x000fe200078ec0ff */
[----:B------:R-:W-:Y:S01]  /*7550*/  FFMA R4, R49, R48, R4 ;  /* 0x0000003031047223 */ /* 0x000fe20000000004 */
[----:B------:R-:W-:Y:S01]  /*7560*/  SHF.L.U32 R67, R73, 0x10, RZ ;  /* 0x0000001049437819 */ /* 0x000fe200000006ff */
[----:B------:R-:W-:Y:S01]  /*7570*/  FMUL R8, R47, R8 ;  /* 0x000000082f087220 */ /* 0x000fe20000400000 */
[----:B------:R-:W-:Y:S01]  /*7580*/  LOP3.LUT R106, R106, 0xfefffff8, RZ, 0xc0, !PT ;  /* 0xfefffff86a6a7812 */ /* 0x000fe200078ec0ff */
[----:B------:R-:W-:Y:S01]  /*7590*/  FFMA R5, R49, R50, R5 ;  /* 0x0000003231057223 */ /* 0x000fe20000000005 */
[----:B------:R-:W-:Y:S01]  /*75a0*/  LOP3.LUT R68, R73, 0xffff0000, RZ, 0xc0, !PT ;  /* 0xffff000049447812 */ /* 0x000fe200078ec0ff */
[----:B------:R-:W-:Y:S01]  /*75b0*/  FMUL R9, R47, R9 ;  /* 0x000000092f097220 */ /* 0x000fe20000400000 */
[C---:B------:R-:W-:Y:S01]  /*75c0*/  SHF.L.U32 R69, R74.reuse, 0x10, RZ ;  /* 0x000000104a457819 */ /* 0x040fe200000006ff */
[----:B------:R1:W-:Y:S01]  /*75d0*/  SYNCS.ARRIVE.TRANS64.RED.A1T0 RZ, [R106+URZ], RZ ;  /* 0x000000ff6aff79a7 */ /* 0x0003e200081004ff */
[----:B------:R-:W-:Y:S01]  /*75e0*/  F2FP.BF16.F32.PACK_AB R4, R5, R4 ;  /* 0x000000040504723e */ /* 0x000fe200000010ff */
[C---:B------:R-:W-:Y:S01]  /*75f0*/  FFMA R6, R49.reuse, R51, R6 ;  /* 0x0000003331067223 */ /* 0x040fe20000000006 */
[C---:B------:R-:W-:Y:S01]  /*7600*/  FFMA R7, R49.reuse, R52, R7 ;  /* 0x0000003431077223 */ /* 0x040fe20000000007 */
[C---:B------:R-:W-:Y:S01]  /*7610*/  FFMA R8, R49.reuse, R53, R8 ;  /* 0x0000003531087223 */ /* 0x040fe20000000008 */
[----:B------:R-:W-:Y:S01]  /*7620*/  LOP3.LUT R70, R74, 0xffff0000, RZ, 0xc0, !PT ;  /* 0xffff00004a467812 */ /* 0x000fe200078ec0ff */
[----:B------:R-:W-:Y:S01]  /*7630*/  FFMA R9, R49, R54, R9 ;  /* 0x0000003631097223 */ /* 0x000fe20000000009 */
[----:B------:R-:W-:Y:S01]  /*7640*/  FMUL R10, R47, R10 ;  /* 0x0000000a2f0a7220 */ /* 0x000fe20000400000 */
[----:B------:R-:W-:Y:S01]  /*7650*/  F2FP.BF16.F32.PACK_AB R5, R7, R6 ;  /* 0x000000060705723e */ /* 0x000fe200000010ff */
[C---:B------:R-:W-:Y:S01]  /*7660*/  FMUL R11, R47.reuse, R11 ;  /* 0x0000000b2f0b7220 */ /* 0x040fe20000400000 */
[----:B------:R-:W-:Y:S01]  /*7670*/  FMUL R0, R47, R12 ;  /* 0x0000000c2f007220 */ /* 0x000fe20000400000 */
[----:B------:R-:W-:Y:S01]  /*7680*/  F2FP.BF16.F32.PACK_AB R6, R9, R8 ;  /* 0x000000080906723e */ /* 0x000fe200000010ff */
[C---:B------:R-:W-:Y:S01]  /*7690*/  FFMA R10, R49.reuse, R55, R10 ;  /* 0x00000037310a7223 */ /* 0x040fe2000000000a */
[----:B------:R-:W-:Y:S01]  /*76a0*/  FFMA R11, R49, R56, R11 ;  /* 0x00000038310b7223 */ /* 0x000fe2000000000b */
[----:B------:R-:W-:Y:S01]  /*76b0*/  SHF.L.U32 R71, R75, 0x10, RZ ;  /* 0x000000104b477819 */ /* 0x000fe200000006ff */
[----:B------:R-:W-:Y:S01]  /*76c0*/  FFMA R0, R49, R57, R0 ;  /* 0x0000003931007223 */ /* 0x000fe20000000000 */
[----:B------:R-:W-:Y:S01]  /*76d0*/  FMUL R2, R47, R13 ;  /* 0x0000000d2f027220 */ /* 0x000fe20000400000 */
[----:B------:R-:W-:Y:S01]  /*76e0*/  LOP3.LUT R72, R75, 0xffff0000, RZ, 0xc0, !PT ;  /* 0xffff00004b487812 */ /* 0x000fe200078ec0ff */
[----:B------:R-:W-:Y:S01]  /*76f0*/  FMUL R3, R47, R14 ;  /* 0x0000000e2f037220 */ /* 0x000fe20000400000 */
[----:B------:R-:W-:Y:S01]  /*7700*/  F2FP.BF16.F32.PACK_AB R7, R11, R10 ;  /* 0x0000000a0b07723e */ /* 0x000fe200000010ff */
[----:B------:R-:W-:Y:S01]  /*7710*/  FFMA R2, R49, R58, R2 ;  /* 0x0000003a31027223 */ /* 0x000fe20000000002 */
[C---:B------:R-:W-:Y:S01]  /*7720*/  FMUL R15, R47.reuse, R15 ;  /* 0x0000000f2f0f7220 */ /* 0x040fe20000400000 */
[C---:B------:R-:W-:Y:S01]  /*7730*/  FMUL R12, R47.reuse, R16 ;  /* 0x000000102f0c7220 */ /* 0x040fe20000400000 */
[----:B------:R-:W-:Y:S01]  /*7740*/  FMUL R13, R47, R17 ;  /* 0x000000112f0d7220 */ /* 0x000fe20000400000 */
[----:B------:R1:W-:Y:S01]  /*7750*/  STS.128 [R103+UR8], R4 ;  /* 0x0000000467007988 */ /* 0x0003e20008000c08 */
[C---:B------:R-:W-:Y:S01]  /*7760*/  SHF.L.U32 R73, R80.reuse, 0x10, RZ ;  /* 0x0000001050497819 */ /* 0x040fe200000006ff */
[C---:B------:R-:W-:Y:S01]  /*7770*/  FFMA R3, R49.reuse, R59, R3 ;  /* 0x0000003b31037223 */ /* 0x040fe20000000003 */
[----:B------:R-:W-:Y:S01]  /*7780*/  LOP3.LUT R74, R80, 0xffff0000, RZ, 0xc0, !PT ;  /* 0xffff0000504a7812 */ /* 0x000fe200078ec0ff */
[C---:B------:R-:W-:Y:S01]  /*7790*/  FFMA R15, R49.reuse, R60, R15 ;  /* 0x0000003c310f7223 */ /* 0x040fe2000000000f */
[----:B------:R-:W-:Y:S01]  /*77a0*/  F2FP.BF16.F32.PACK_AB R8, R2, R0 ;  /* 0x000000000208723e */ /* 0x000fe200000010ff */
[C---:B------:R-:W-:Y:S01]  /*77b0*/  FFMA R12, R49.reuse, R61, R12 ;  /* 0x0000003d310c7223 */ /* 0x040fe2000000000c */
[----:B------:R-:W-:Y:S01]  /*77c0*/  IADD3 R0, PT, PT, R102, R111, RZ ;  /* 0x0000006f66007210 */ /* 0x000fe20007ffe0ff */
[----:B------:R-:W-:Y:S01]  /*77d0*/  FFMA R13, R49, R62, R13 ;  /* 0x0000003e310d7223 */ /* 0x000fe2000000000d */
[----:B------:R-:W-:Y:S01]  /*77e0*/  F2FP.BF16.F32.PACK_AB R9, R15, R3 ;  /* 0x000000030f09723e */ /* 0x000fe200000010ff */
[C---:B------:R-:W-:Y:S01]  /*77f0*/  FMUL R14, R47.reuse, R18 ;  /* 0x000000122f0e7220 */ /* 0x040fe20000400000 */
[C---:B------:R-:W-:Y:S01]  /*7800*/  FMUL R19, R47.reuse, R19 ;  /* 0x000000132f137220 */ /* 0x040fe20000400000 */
[C---:B------:R-:W-:Y:S01]  /*7810*/  FMUL R16, R47.reuse, R20 ;  /* 0x000000142f107220 */ /* 0x040fe20000400000 */
[----:B------:R-:W-:Y:S01]  /*7820*/  FMUL R17, R47, R21 ;  /* 0x000000152f117220 */ /* 0x000fe20000400000 */
[----:B------:R-:W-:Y:S01]  /*7830*/  FFMA R14, R49, R63, R14 ;  /* 0x0000003f310e7223 */ /* 0x000fe2000000000e */
        /* <DEDUP_REMOVED lines=11> */
[----:B------:R-:W-:Y:S01]  /*78f0*/  F2FP.BF16.F32.PACK_AB R10, R13, R12 ;  /* 0x0000000c0d0a723e */ /* 0x000fe200000010ff */
[----:B------:R-:W-:Y:S01]  /*7900*/  FFMA R20, R49, R69, R20 ;  /* 0x0000004531147223 */ /* 0x000fe20000000014 */
[----:B------:R-:W-:Y:S01]  /*7910*/  F2FP.BF16.F32.PACK_AB R11, R19, R14 ;  /* 0x0000000e130b723e */ /* 0x000fe200000010ff */
[----:B------:R-:W-:Y:S01]  /*7920*/  FMUL R24, R47, R28 ;  /* 0x0000001c2f187220 */ /* 0x000fe20000400000 */
[----:B------:R-:W-:Y:S01]  /*7930*/  FFMA R21, R49, R70, R21 ;  /* 0x0000004631157223 */ /* 0x000fe20000000015 */
[----:B------:R-:W-:Y:S01]  /*7940*/  SHF.L.U32 R75, R81, 0x10, RZ ;  /* 0x00000010514b7819 */ /* 0x000fe200000006ff */
[----:B------:R-:W-:Y:S01]  /*7950*/  FMUL R25, R47, R29 ;  /* 0x0000001d2f197220 */ /* 0x000fe20000400000 */
[----:B------:R1:W-:Y:S01]  /*7960*/  STS.128 [R111+0x10], R8 ;  /* 0x000010086f007388 */ /* 0x0003e20000000c00 */
[----:B------:R-:W-:Y:S01]  /*7970*/  FFMA R22, R49, R71, R22 ;  /* 0x0000004731167223 */ /* 0x000fe20000000016 */
[----:B------:R-:W-:Y:S01]  /*7980*/  LOP3.LUT R76, R81, 0xffff0000, RZ, 0xc0, !PT ;  /* 0xffff0000514c7812 */ /* 0x000fe200078ec0ff */
[----:B------:R-:W-:Y:S01]  /*7990*/  FMUL R26, R47, R30 ;  /* 0x0000001e2f1a7220 */ /* 0x000fe20000400000 */
[----:B------:R-:W-:Y:S01]  /*79a0*/  FFMA R27, R49, R72, R27 ;  /* 0x00000048311b7223 */ /* 0x000fe2000000001b */
[C---:B------:R-:W-:Y:S01]  /*79b0*/  SHF.L.U32 R77, R82.reuse, 0x10, RZ ;  /* 0x00000010524d7819 */ /* 0x040fe200000006ff */
[----:B------:R-:W-:Y:S01]  /*79c0*/  FMUL R31, R47, R31 ;  /* 0x0000001f2f1f7220 */ /* 0x000fe20000400000 */
[----:B------:R-:W-:Y:S01]  /*79d0*/  FFMA R24, R49, R73, R24 ;  /* 0x0000004931187223 */ /* 0x000fe20000000018 */
[----:B------:R-:W-:Y:S01]  /*79e0*/  LOP3.LUT R78, R82, 0xffff0000, RZ, 0xc0, !PT ;  /* 0xffff0000524e7812 */ /* 0x000fe200078ec0ff */
[----:B------:R-:W-:Y:S01]  /*79f0*/  FMUL R28, R47, R32 ;  /* 0x000000202f1c7220 */ /* 0x000fe20000400000 */
[----:B------:R-:W-:Y:S01]  /*7a00*/  FFMA R25, R49, R74, R25 ;  /* 0x0000004a31197223 */ /* 0x000fe20000000019 */
[----:B------:R-:W-:Y:S01]  /*7a10*/  SHF.L.U32 R79, R83, 0x10, RZ ;  /* 0x00000010534f7819 */ /* 0x000fe200000006ff */
[----:B------:R-:W-:Y:S01]  /*7a20*/  FMUL R29, R47, R33 ;  /* 0x000000212f1d7220 */ /* 0x000fe20000400000 */
[----:B------:R-:W-:Y:S01]  /*7a30*/  F2FP.BF16.F32.PACK_AB R16, R17, R16 ;  /* 0x000000101110723e */ /* 0x000fe200000010ff */
[----:B------:R-:W-:Y:S01]  /*7a40*/  FFMA R26, R49, R75, R26 ;  /* 0x0000004b311a7223 */ /* 0x000fe2000000001a */
[----:B------:R-:W-:Y:S01]  /*7a50*/  LOP3.LUT R80, R83, 0xffff0000, RZ, 0xc0, !PT ;  /* 0xffff000053507812 */ /* 0x000fe200078ec0ff */
[----:B------:R-:W-:Y:S01]  /*7a60*/  FMUL R30, R47, R34 ;  /* 0x000000222f1e7220 */ /* 0x000fe20000400000 */
[----:B------:R-:W-:Y:S01]  /*7a70*/  F2FP.BF16.F32.PACK_AB R17, R23, R18 ;  /* 0x000000121711723e */ /* 0x000fe200000010ff */
[----:B------:R-:W-:Y:S01]  /*7a80*/  FFMA R31, R49, R76, R31 ;  /* 0x0000004c311f7223 */ /* 0x000fe2000000001f */
[----:B------:R-:W-:Y:S01]  /*7a90*/  FMUL R35, R47, R35 ;  /* 0x000000232f237220 */ /* 0x000fe20000400000 */
[----:B------:R-:W-:Y:S01]  /*7aa0*/  F2FP.BF16.F32.PACK_AB R18, R21, R20 ;  /* 0x000000141512723e */ /* 0x000fe200000010ff */
[----:B------:R-:W-:Y:S01]  /*7ab0*/  FFMA R28, R49, R77, R28 ;  /* 0x0000004d311c7223 */ /* 0x000fe2000000001c */
[----:B------:R-:W-:Y:S01]  /*7ac0*/  F2FP.BF16.F32.PACK_AB R19, R27, R22 ;  /* 0x000000161b13723e */ /* 0x000fe200000010ff */
[C---:B------:R-:W-:Y:S01]  /*7ad0*/  FFMA R29, R49.reuse, R78, R29 ;  /* 0x0000004e311d7223 */ /* 0x040fe2000000001d */
[C---:B------:R-:W-:Y:S01]  /*7ae0*/  FFMA R30, R49.reuse, R79, R30 ;  /* 0x0000004f311e7223 */ /* 0x040fe2000000001e */
[----:B------:R-:W-:Y:S01]  /*7af0*/  FFMA R35, R49, R80, R35 ;  /* 0x0000005031237223 */ /* 0x000fe20000000023 */
[----:B------:R-:W-:Y:S01]  /*7b00*/  F2FP.BF16.F32.PACK_AB R24, R25, R24 ;  /* 0x000000181918723e */ /* 0x000fe200000010ff */
[----:B------:R1:W-:Y:S01]  /*7b10*/  STS.128 [R110+0x20], R16 ;  /* 0x000020106e007388 */ /* 0x0003e20000000c00 */
[----:B------:R-:W-:Y:S02]  /*7b20*/  F2FP.BF16.F32.PACK_AB R25, R31, R26 ;  /* 0x0000001a1f19723e */ /* 0x000fe400000010ff */
        /* <DEDUP_REMOVED lines=11> */
[----:B------:R-:W-:Y:S02]  /*7be0*/  UIADD3 UR10, UP0, UPT, UR54, 0x680, URZ ;  /* 0x00000680360a7890 */ /* 0x000fe4000ff1e0ff */
[----:B------:R-:W-:Y:S02]  /*7bf0*/  UIADD3 UR5, UPT, UPT, UR41, 0x20, URZ ;  /* 0x0000002029057890 */ /* 0x000fe4000fffe0ff */
[----:B------:R-:W-:Y:S02]  /*7c00*/  UIADD3 UR4, UPT, UPT, UR48, 0x200, UR8 ;  /* 0x0000020030047890 */ /* 0x000fe4000fffe008 */
[----:B------:R-:W-:Y:S01]  /*7c10*/  UIADD3.X UR11, UPT, UPT, URZ, UR55, URZ, UP0, !UPT ;  /* 0x00000037ff0b7290 */ /* 0x000fe200087fe4ff */
[----:B------:R-:W-:Y:S01]  /*7c20*/  UMOV UR6, UR42 ;  /* 0x0000002a00067c82 */ /* 0x000fe20008000000 */
[----:B------:R-:W-:Y:S07]  /*7c30*/  UMOV UR7, UR36 ;  /* 0x0000002400077c82 */ /* 0x000fee0008000000 */
[----:B------:R2:W-:Y:S02]  /*7c40*/  UTMASTG.3D [UR4], [UR10] ;  /* 0x000000040a0073b5 */ /* 0x0005e40008010000 */
[----:B--2---:R0:W-:Y:S02]  /*7c50*/  UTMACMDFLUSH ;  /* 0x00000000000079b7 */ /* 0x0041e40000000000 */
.L_x_131:
[----:B------:R-:W-:Y:S05]  /*7c60*/  BSYNC.RECONVERGENT B0 ;  /* 0x0000000000007941 */ /* 0x000fea0003800200 */
.L_x_130:
[----:B------:R-:W-:Y:S01]  /*7c70*/  UIADD3 UR43, UPT, UPT, UR43, 0x1, URZ ;  /* 0x000000012b2b7890 */ /* 0x000fe2000fffe0ff */
[----:B------:R-:W-:Y:S03]  /*7c80*/  BSSY.RECONVERGENT B0, `(.L_x_132) ;  /* 0x0000008000007945 */ /* 0x000fe60003800200 */
[----:B------:R-:W-:Y:S04]  /*7c90*/  UISETP.NE.AND UP0, UPT, UR43, 0x3, UPT ;  /* 0x000000032b00788c */ /* 0x000fe8000bf05270 */
[----:B------:R-:W-:Y:S02]  /*7ca0*/  UISETP.EQ.XOR UP1, UPT, UR40, 0x3, !UP0 ;  /* 0x000000032800788c */ /* 0x000fe4000c722a70 */
[----:B------:R-:W-:Y:S02]  /*7cb0*/  USEL UR56, UR43, URZ, UP0 ;  /* 0x000000ff2b387287 */ /* 0x000fe40008000000 */
[----:B------:R-:W-:Y:S04]  /*7cc0*/  USEL UR4, URZ, 0x1, !UP1 ;  /* 0x00000001ff047887 */ /* 0x000fe8000c800000 */
[----:B------:R-:W-:Y:S01]  /*7cd0*/  ULOP3.LUT UR51, UR51, UR4, URZ, 0x3c, !UPT ;  /* 0x0000000433337292 */ /* 0x000fe2000f8e3cff */
[----:B------:R-:W-:Y:S11]  /*7ce0*/  @P0 BRA `(.L_x_133) ;  /* 0x0000000000040947 */ /* 0x000ff60003800000 */
[----:B------:R-:W-:Y:S04]  /*7cf0*/  DEPBAR.LE SB0, 0x1 ;  /* 0x000080400000791a */ /* 0x000fe80000000000 */
.L_x_133:
[----:B------:R-:W-:Y:S05]  /*7d00*/  BSYNC.RECONVERGENT B0 ;  /* 0x0000000000007941 */ /* 0x000fea0003800200 */
.L_x_132:
[----:B------:R-:W-:Y:S01]  /*7d10*/  BAR.SYNC.DEFER_BLOCKING 0x1, 0x80 ;  /* 0x0042000000007b1d */ /* 0x000fe20000010000 */
[----:B------:R-:W-:Y:S01]  /*7d20*/  UISETP.NE.AND UP0, UPT, UR50, -0x2, UPT ;  /* 0xfffffffe3200788c */ /* 0x000fe2000bf05270 */
[----:B------:R-:W-:Y:S08]  /*7d30*/  IADD3 R45, PT, PT, R45, 0x1, RZ ;  /* 0x000000012d2d7810 */ /* 0x000ff00007ffe0ff */
[----:B------:R-:W-:Y:S05]  /*7d40*/  BRA.U !UP0, `(.L_x_134) ;  /* 0x0000000108287547 */ /* 0x000fea000b800000 */
[----:B------:R-:W-:Y:S01]  /*7d50*/  ISETP.NE.AND P0, PT, R109, RZ, PT ;  /* 0x000000ff6d00720c */ /* 0x000fe20003f05270 */
[----:B------:R-:W-:Y:S01]  /*7d60*/  IMAD.U32 R2, RZ, RZ, UR49 ;  /* 0x00000031ff027e24 */ /* 0x000fe2000f8e00ff */
[----:B------:R-:W-:Y:S01]  /*7d70*/  UIADD3 UR49, UPT, UPT, UR49, 0x1, URZ ;  /* 0x0000000131317890 */ /* 0x000fe2000fffe0ff */
[----:B-1----:R-:W-:Y:S03]  /*7d80*/  IMAD.U32 R0, RZ, RZ, UR37 ;  /* 0x00000025ff007e24 */ /* 0x002fe6000f8e00ff */
[----:B------:R-:W-:Y:S04]  /*7d90*/  UISETP.NE.AND UP0, UPT, UR49, 0x3, UPT ;  /* 0x000000033100788c */ /* 0x000fe8000bf05270 */
[----:B------:R-:W-:Y:S03]  /*7da0*/  USEL UR49, UR49, URZ, UP0 ;  /* 0x000000ff31317287 */ /* 0x000fe60008000000 */
[----:B------:R-:W-:Y:S05]  /*7db0*/  @P0 LEA R2, R2, UR48, 0x3 ;  /* 0x0000003002020c11 */ /* 0x000fea000f8e18ff */
[----:B------:R-:W-:Y:S05]  /*7dc0*/  @P0 VIADD R2, R2, 0xb8 ;  /* 0x000000b802020836 */ /* 0x000fea0000000000 */
[----:B------:R-:W-:Y:S04]  /*7dd0*/  @P0 PRMT R0, R0, 0x654, R2 ;  /* 0x0000065400000816 */ /* 0x000fe80000000002 */
[----:B------:R2:W-:Y:S03]  /*7de0*/  @P0 SYNCS.ARRIVE.TRANS64.RED.A1T0 RZ, [R0+URZ], RZ ;  /* 0x000000ff00ff09a7 */ /* 0x0005e600081004ff */
.L_x_134:
[----:B------:R-:W-:Y:S01]  /*7df0*/  ISETP.NE.AND P2, PT, R105, RZ, PT ;  /* 0x000000ff6900720c */ /* 0x000fe20003f45270 */
[----:B------:R-:W-:Y:S01]  /*7e00*/  UIADD3 UR50, UPT, UPT, UR50, 0x2, URZ ;  /* 0x0000000232327890 */ /* 0x000fe2000fffe0ff */
[----:B------:R-:W-:Y:S01]  /*7e10*/  ISETP.NE.AND P0, PT, R108, 0x2, PT ;  /* 0x000000026c00780c */ /* 0x000fe20003f05270 */
[----:B------:R-:W-:Y:S01]  /*7e20*/  IMAD.IADD R15, R43, 0x1, R90 ;  /* 0x000000012b0f7824 */ /* 0x000fe200078e025a */
[----:B------:R-:W-:Y:S01]  /*7e30*/  ISETP.NE.AND P1, PT, R45, 0x4, PT ;  /* 0x000000042d00780c */ /* 0x000fe20003f25270 */
[----:B------:R-:W-:Y:S01]  /*7e40*/  IMAD.IADD R14, R44, 0x1, R91 ;  /* 0x000000012c0e7824 */ /* 0x000fe200078e025b */
[----:B------:R-:W-:Y:S02]  /*7e50*/  SEL R2, RZ, 0x1, P0 ;  /* 0x00000001ff027807 */ /* 0x000fe40000000000 */
[----:B-12---:R-:W-:Y:S02]  /*7e60*/  SEL R0, RZ, 0x1, P1 ;  /* 0x00000001ff007807 */ /* 0x006fe40000800000 */
[----:B------:R-:W-:Y:S02]  /*7e70*/  LOP3.LUT R100, R100, R2, RZ, 0x3c, !PT ;  /* 0x0000000264647212 */ /* 0x000fe400078e3cff */
[----:B------:R-:W-:Y:S02]  /*7e80*/  LOP3.LUT R101, R101, R0, RZ, 0x3c, !PT ;  /* 0x0000000065657212 */ /* 0x000fe400078e3cff */
[----:B------:R-:W-:Y:S02]  /*7e90*/  @P2 R2UR UR36, R99 ;  /* 0x00000000632422ca */ /* 0x000fe400000e0000 */
[----:B------:R-:W-:Y:S02]  /*7ea0*/  SEL R108, R108, RZ, P0 ;  /* 0x000000ff6c6c7207 */ /* 0x000fe40000000000 */
[----:B------:R-:W-:Y:S01]  /*7eb0*/  SEL R45, R45, RZ, P1 ;  /* 0x000000ff2d2d7207 */ /* 0x000fe20000800000 */
[----:B------:R-:W-:Y:S10]  /*7ec0*/  @P2 BRA `(.L_x_135) ;  /* 0xffffffd800082947 */ /* 0x000ff4000383ffff */
[----:B------:R-:W-:-:S09]  /*7ed0*/  UISETP.NE.AND UP0, UPT, UR53, URZ, UPT ;  /* 0x000000ff3500728c */ /* 0x000fd2000bf05270 */
[----:B------:R-:W-:Y:S05]  /*7ee0*/  BRA.U !UP0, `(.L_x_136) ;  /* 0x0000000108487547 */ /* 0x000fea000b800000 */
[----:B------:R-:W1:Y:S02]  /*7ef0*/  LDCU.64 UR4, c[0x0][0x890] ;  /* 0x00011200ff0477ac */ /* 0x000e640008000a00 */
[----:B-1----:R-:W-:-:S04]  /*7f00*/  UISETP.NE.U32.AND UP0, UPT, UR4, URZ, UPT ;  /* 0x000000ff0400728c */ /* 0x002fc8000bf05070 */
[----:B------:R-:W-:-:S09]  /*7f10*/  UISETP.NE.AND.EX UP0, UPT, UR5, URZ, UPT, UP0 ;  /* 0x000000ff0500728c */ /* 0x000fd2000bf05300 */
[----:B------:R-:W-:Y:S05]  /*7f20*/  BRA.U UP0, `(.L_x_137) ;  /* 0x00000001000c7547 */ /* 0x000fea000b800000 */
[----:B------:R-:W-:-:S13]  /*7f30*/  FSETP.NEU.AND P0, PT, R49, RZ, PT ;  /* 0x000000ff3100720b */ /* 0x000fda0003f0d000 */
[----:B------:R-:W-:Y:S05]  /*7f40*/  @!P0 EXIT ;  /* 0x000000000000894d */ /* 0x000fea0003800000 */
[----:B------:R-:W-:Y:S05]  /*7f50*/  BRA `(.L_x_136) ;  /* 0x00000000002c7947 */ /* 0x000fea0003800000 */
.L_x_137:
[----:B------:R-:W-:Y:S01]  /*7f60*/  ISETP.NE.AND P0, PT, R107, RZ, PT ;  /* 0x000000ff6b00720c */ /* 0x000fe20003f05270 */
[----:B------:R-:W-:-:S12]  /*7f70*/  BSSY.RECONVERGENT B0, `(.L_x_136) ;  /* 0x0000009000007945 */ /* 0x000fd80003800200 */
[----:B------:R-:W-:Y:S05]  /*7f80*/  @P0 BRA `(.L_x_138) ;  /* 0x0000000000140947 */ /* 0x000fea0003800000 */
[----:B------:R-:W1:Y:S02]  /*7f90*/  LDCU.64 UR4, c[0x0][0x888] ;  /* 0x00011100ff0477ac */ /* 0x000e640008000a00 */
[----:B-1----:R-:W-:-:S04]  /*7fa0*/  ISETP.NE.U32.AND P0, PT, RZ, UR4, PT ;  /* 0x00000004ff007c0c */ /* 0x002fc8000bf05070 */
[----:B------:R-:W-:-:S13]  /*7fb0*/  ISETP.NE.AND.EX P0, PT, RZ, UR5, PT, P0 ;  /* 0x00000005ff007c0c */ /* 0x000fda000bf05300 */
[----:B------:R-:W-:Y:S05]  /*7fc0*/  @!P0 EXIT ;  /* 0x000000000000894d */ /* 0x000fea0003800000 */
[----:B------:R-:W-:Y:S05]  /*7fd0*/  BRA `(.L_x_139) ;  /* 0x0000000000087947 */ /* 0x000fea0003800000 */
.L_x_138:
[----:B------:R-:W-:-:S13]  /*7fe0*/  FSETP.NEU.AND P0, PT, R49, RZ, PT ;  /* 0x000000ff3100720b */ /* 0x000fda0003f0d000 */
[----:B------:R-:W-:Y:S05]  /*7ff0*/  @!P0 EXIT ;  /* 0x000000000000894d */ /* 0x000fea0003800000 */
.L_x_139:
[----:B------:R-:W-:Y:S05]  /*8000*/  BSYNC.RECONVERGENT B0 ;  /* 0x0000000000007941 */ /* 0x000fea0003800200 */
.L_x_136:
[----:B------:R-:W-:Y:S01]  /*8010*/  ULEA UR4, UR49, UR48, 0x3 ;  /* 0x0000003031047291 */ /* 0x000fe2000f8e18ff */
[----:B------:R-:W-:-:S04]  /*8020*/  DEPBAR.LE SB0, 0x0 ;  /* 0x000080000000791a */ /* 0x000fc80000000000 */
[----:B------:R-:W-:-:S04]  /*8030*/  UIADD3 UR4, UPT, UPT, UR4, 0xb8, URZ ;  /* 0x000000b804047890 */ /* 0x000fc8000fffe0ff */
[----:B------:R-:W-:-:S09]  /*8040*/  UPRMT UR4, UR37, 0x654, UR4 ;  /* 0x0000065425047896 */ /* 0x000fd20008000004 */
[----:B------:R-:W-:Y:S01]  /*8050*/  SYNCS.ARRIVE.TRANS64.RED.A1T0 RZ, [UR4], RZ ;  /* 0x000000ffffff79a7 */ /* 0x000fe20008100404 */
[----:B------:R-:W-:Y:S05]  /*8060*/  EXIT ;  /* 0x000000000000794d */ /* 0x000fea0003800000 */
.L_x_25:
[----:B--2---:R2:W4:Y:S02]  /*8070*/  SYNCS.PHASECHK.TRANS64.TRYWAIT P0, [R2+URZ+0x150], R3 ;  /* 0x00015003020075a7 */ /* 0x00452400080011ff */
[----:B----4-:R-:W-:Y:S05]  /*8080*/  @!P0 NANOSLEEP.SYNCS 0x989680 ;  /* 0x009896800000895d */ /* 0x010fea0003900000 */
[----:B------:R-:W4:Y:S02]  /*8090*/  @!P0 SYNCS.PHASECHK.TRANS64 P0, [R2+URZ+0x150], R3 ;  /* 0x00015003020085a7 */ /* 0x000f2400080010ff */
[----:B----4-:R-:W-:Y:S05]  /*80a0*/  @!P0 BRA `(.L_x_25) ;  /* 0xfffffffc00f08947 */ /* 0x010fea000383ffff */
[----:B------:R-:W-:Y:S05]  /*80b0*/  BRA `(.L_x_140) ;  /* 0xffffff9800087947 */ /* 0x000fea000383ffff */
.L_x_28:
[----:B------:R-:W-:-:S07]  /*80c0*/  MOV R2, UR33 ;  /* 0x0000002100027c02 */ /* 0x000fce0008000f00 */
.L_x_141:
[----:B-1----:R1:W2:Y:S02]  /*80d0*/  SYNCS.PHASECHK.TRANS64.TRYWAIT P0, [R2+URZ+0x50], R4 ;  /* 0x00005004020075a7 */ /* 0x0022a400080011ff */
[----:B--2---:R-:W-:Y:S05]  /*80e0*/  @!P0 NANOSLEEP.SYNCS 0x989680 ;  /* 0x009896800000895d */ /* 0x004fea0003900000 */
[----:B------:R-:W2:Y:S02]  /*80f0*/  @!P0 SYNCS.PHASECHK.TRANS64 P0, [R2+URZ+0x50], R4 ;  /* 0x00005004020085a7 */ /* 0x000ea400080010ff */
[----:B--2---:R-:W-:Y:S05]  /*8100*/  @!P0 BRA `(.L_x_141) ;  /* 0xfffffffc00f08947 */ /* 0x004fea000383ffff */
[----:B------:R-:W-:Y:S05]  /*8110*/  BRA `(.L_x_27) ;  /* 0xffffff9800707947 */ /* 0x000fea000383ffff */
.L_x_35:
[----:B-1----:R-:W-:-:S07]  /*8120*/  MOV R2, UR17 ;  /* 0x0000001100027c02 */ /* 0x002fce0008000f00 */
.L_x_142:
[----:B-1----:R1:W2:Y:S02]  /*8130*/  SYNCS.PHASECHK.TRANS64.TRYWAIT P0, [R2+URZ+0x50], R4 ;  /* 0x00005004020075a7 */ /* 0x0022a400080011ff */
[----:B--2---:R-:W-:Y:S05]  /*8140*/  @!P0 NANOSLEEP.SYNCS 0x989680 ;  /* 0x009896800000895d */ /* 0x004fea0003900000 */
[----:B------:R-:W2:Y:S02]  /*8150*/  @!P0 SYNCS.PHASECHK.TRANS64 P0, [R2+URZ+0x50], R4 ;  /* 0x00005004020085a7 */ /* 0x000ea400080010ff */
[----:B--2---:R-:W-:Y:S05]  /*8160*/  @!P0 BRA `(.L_x_142) ;  /* 0xfffffffc00f08947 */ /* 0x004fea000383ffff */
[----:B------:R-:W-:Y:S05]  /*8170*/  BRA `(.L_x_34) ;  /* 0xffffff9c002c7947 */ /* 0x000fea000383ffff */
.L_x_40:
[----:B-1----:R1:W2:Y:S02]  /*8180*/  SYNCS.PHASECHK.TRANS64.TRYWAIT P0, [R2+URZ+0xe0], R3 ;  /* 0x0000e003020075a7 */ /* 0x0022a400080011ff */
[----:B--2---:R-:W-:Y:S05]  /*8190*/  @!P0 NANOSLEEP.SYNCS 0x989680 ;  /* 0x009896800000895d */ /* 0x004fea0003900000 */
[----:B------:R-:W2:Y:S02]  /*81a0*/  @!P0 SYNCS.PHASECHK.TRANS64 P0, [R2+URZ+0xe0], R3 ;  /* 0x0000e003020085a7 */ /* 0x000ea400080010ff */
[----:B--2---:R-:W-:Y:S05]  /*81b0*/  @!P0 BRA `(.L_x_40) ;  /* 0xfffffffc00f08947 */ /* 0x004fea000383ffff */
[----:B------:R-:W-:Y:S05]  /*81c0*/  BRA `(.L_x_143) ;  /* 0xffffff9c00d07947 */ /* 0x000fea000383ffff */
.L_x_44:
[----:B---3--:R-:W-:-:S07]  /*81d0*/  MOV R0, UR5 ;  /* 0x0000000500007c02 */ /* 0x008fce0008000f00 */
.L_x_144:
[----:B-1----:R1:W2:Y:S02]  /*81e0*/  SYNCS.PHASECHK.TRANS64.TRYWAIT P0, [R0+URZ], R2 ;  /* 0x00000002000075a7 */ /* 0x0022a400080011ff */
[----:B--2---:R-:W-:Y:S05]  /*81f0*/  @!P0 NANOSLEEP.SYNCS 0x989680 ;  /* 0x009896800000895d */ /* 0x004fea0003900000 */
[----:B------:R-:W2:Y:S02]  /*8200*/  @!P0 SYNCS.PHASECHK.TRANS64 P0, [R0+URZ], R2 ;  /* 0x00000002000085a7 */ /* 0x000ea400080010ff */
[----:B--2---:R-:W-:Y:S05]  /*8210*/  @!P0 BRA `(.L_x_144) ;  /* 0xfffffffc00f08947 */ /* 0x004fea000383ffff */
[----:B------:R-:W-:Y:S05]  /*8220*/  BRA `(.L_x_145) ;  /* 0xffffffa400407947 */ /* 0x000fea000383ffff */
.L_x_45:
[----:B---3--:R-:W-:-:S07]  /*8230*/  MOV R0, UR5 ;  /* 0x0000000500007c02 */ /* 0x008fce0008000f00 */
.L_x_146:
[----:B-1----:R1:W2:Y:S02]  /*8240*/  SYNCS.PHASECHK.TRANS64.TRYWAIT P0, [R0+URZ], R3 ;  /* 0x00000003000075a7 */ /* 0x0022a400080011ff */
[----:B--2---:R-:W-:Y:S05]  /*8250*/  @!P0 NANOSLEEP.SYNCS 0x989680 ;  /* 0x009896800000895d */ /* 0x004fea0003900000 */
[----:B------:R-:W2:Y:S02]  /*8260*/  @!P0 SYNCS.PHASECHK.TRANS64 P0, [R0+URZ], R3 ;  /* 0x00000003000085a7 */ /* 0x000ea400080010ff */
[----:B--2---:R-:W-:Y:S05]  /*8270*/  @!P0 BRA `(.L_x_146) ;  /* 0xfffffffc00f08947 */ /* 0x004fea000383ffff */
[----:B------:R-:W-:Y:S05]  /*8280*/  BRA `(.L_x_147) ;  /* 0xffffffa4004c7947 */ /* 0x000fea000383ffff */
.L_x_46:
[----:B---3--:R-:W-:-:S07]  /*8290*/  MOV R0, UR5 ;  /* 0x0000000500007c02 */ /* 0x008fce0008000f00 */
.L_x_148:
[----:B-1----:R1:W2:Y:S02]  /*82a0*/  SYNCS.PHASECHK.TRANS64.TRYWAIT P0, [R0+URZ], R3 ;  /* 0x00000003000075a7 */ /* 0x0022a400080011ff */
[----:B--2---:R-:W-:Y:S05]  /*82b0*/  @!P0 NANOSLEEP.SYNCS 0x989680 ;  /* 0x009896800000895d */ /* 0x004fea0003900000 */
[----:B------:R-:W2:Y:S02]  /*82c0*/  @!P0 SYNCS.PHASECHK.TRANS64 P0, [R0+URZ], R3 ;  /* 0x00000003000085a7 */ /* 0x000ea400080010ff */
[----:B--2---:R-:W-:Y:S05]  /*82d0*/  @!P0 BRA `(.L_x_148) ;  /* 0xfffffffc00f08947 */ /* 0x004fea000383ffff */
[----:B------:R-:W-:Y:S05]  /*82e0*/  BRA `(.L_x_149) ;  /* 0xffffffa400587947 */ /* 0x000fea000383ffff */
.L_x_47:
[----:B---3--:R-:W-:-:S07]  /*82f0*/  MOV R0, UR5 ;  /* 0x0000000500007c02 */ /* 0x008fce0008000f00 */
.L_x_150:
[----:B-1----:R1:W2:Y:S02]  /*8300*/  SYNCS.PHASECHK.TRANS64.TRYWAIT P0, [R0+URZ], R3 ;  /* 0x00000003000075a7 */ /* 0x0022a400080011ff */
[----:B--2---:R-:W-:Y:S05]  /*8310*/  @!P0 NANOSLEEP.SYNCS 0x989680 ;  /* 0x009896800000895d */ /* 0x004fea0003900000 */
[----:B------:R-:W2:Y:S02]  /*8320*/  @!P0 SYNCS.PHASECHK.TRANS64 P0, [R0+URZ], R3 ;  /* 0x00000003000085a7 */ /* 0x000ea400080010ff */
[----:B--2---:R-:W-:Y:S05]  /*8330*/  @!P0 BRA `(.L_x_150) ;  /* 0xfffffffc00f08947 */ /* 0x004fea000383ffff */
[----:B------:R-:W-:Y:S05]  /*8340*/  BRA `(.L_x_151) ;  /* 0xffffffa400647947 */ /* 0x000fea000383ffff */
.L_x_48:
[----:B---3--:R-:W-:-:S07]  /*8350*/  MOV R0, UR5 ;  /* 0x0000000500007c02 */ /* 0x008fce0008000f00 */
.L_x_152:
[----:B-1----:R1:W2:Y:S02]  /*8360*/  SYNCS.PHASECHK.TRANS64.TRYWAIT P0, [R0+URZ], R3 ;  /* 0x00000003000075a7 */ /* 0x0022a400080011ff */
[----:B--2---:R-:W-:Y:S05]  /*8370*/  @!P0 NANOSLEEP.SYNCS 0x989680 ;  /* 0x009896800000895d */ /* 0x004fea0003900000 */
[----:B------:R-:W2:Y:S02]  /*8380*/  @!P0 SYNCS.PHASECHK.TRANS64 P0, [R0+URZ], R3 ;  /* 0x00000003000085a7 */ /* 0x000ea400080010ff */
[----:B--2---:R-:W-:Y:S05]  /*8390*/  @!P0 BRA `(.L_x_152) ;  /* 0xfffffffc00f08947 */ /* 0x004fea000383ffff */
[----:B------:R-:W-:Y:S05]  /*83a0*/  BRA `(.L_x_153) ;  /* 0xffffffa400707947 */ /* 0x000fea000383ffff */
.L_x_49:
[----:B---3--:R-:W-:-:S07]  /*83b0*/  MOV R0, UR5 ;  /* 0x0000000500007c02 */ /* 0x008fce0008000f00 */
.L_x_154:
[----:B-1----:R1:W2:Y:S02]  /*83c0*/  SYNCS.PHASECHK.TRANS64.TRYWAIT P0, [R0+URZ], R3 ;  /* 0x00000003000075a7 */ /* 0x0022a400080011ff */
[----:B--2---:R-:W-:Y:S05]  /*83d0*/  @!P0 NANOSLEEP.SYNCS 0x989680 ;  /* 0x009896800000895d */ /* 0x004fea0003900000 */
[----:B------:R-:W2:Y:S02]  /*83e0*/  @!P0 SYNCS.PHASECHK.TRANS64 P0, [R0+URZ], R3 ;  /* 0x00000003000085a7 */ /* 0x000ea400080010ff */
[----:B--2---:R-:W-:Y:S05]  /*83f0*/  @!P0 BRA `(.L_x_154) ;  /* 0xfffffffc00f08947 */ /* 0x004fea000383ffff */
[----:B------:R-:W-:Y:S05]  /*8400*/  BRA `(.L_x_155) ;  /* 0xffffffa4007c7947 */ /* 0x000fea000383ffff */
.L_x_50:
[----:B---3--:R-:W-:-:S07]  /*8410*/  MOV R0, UR5 ;  /* 0x0000000500007c02 */ /* 0x008fce0008000f00 */
.L_x_156:
[----:B-1----:R1:W2:Y:S02]  /*8420*/  SYNCS.PHASECHK.TRANS64.TRYWAIT P0, [R0+URZ], R3 ;  /* 0x00000003000075a7 */ /* 0x0022a400080011ff */
[----:B--2---:R-:W-:Y:S05]  /*8430*/  @!P0 NANOSLEEP.SYNCS 0x989680 ;  /* 0x009896800000895d */ /* 0x004fea0003900000 */
[----:B------:R-:W2:Y:S02]  /*8440*/  @!P0 SYNCS.PHASECHK.TRANS64 P0, [R0+URZ], R3 ;  /* 0x00000003000085a7 */ /* 0x000ea400080010ff */
[----:B--2---:R-:W-:Y:S05]  /*8450*/  @!P0 BRA `(.L_x_156) ;  /* 0xfffffffc00f08947 */ /* 0x004fea000383ffff */
[----:B------:R-:W-:Y:S05]  /*8460*/  BRA `(.L_x_157) ;  /* 0xffffffa400887947 */ /* 0x000fea000383ffff */
.L_x_51:
[----:B---3--:R-:W-:-:S07]  /*8470*/  MOV R0, UR5 ;  /* 0x0000000500007c02 */ /* 0x008fce0008000f00 */
.L_x_158:
[----:B-1----:R1:W2:Y:S02]  /*8480*/  SYNCS.PHASECHK.TRANS64.TRYWAIT P0, [R0+URZ], R3 ;  /* 0x00000003000075a7 */ /* 0x0022a400080011ff */
[----:B--2---:R-:W-:Y:S05]  /*8490*/  @!P0 NANOSLEEP.SYNCS 0x989680 ;  /* 0x009896800000895d */ /* 0x004fea0003900000 */
[----:B------:R-:W2:Y:S02]  /*84a0*/  @!P0 SYNCS.PHASECHK.TRANS64 P0, [R0+URZ], R3 ;  /* 0x00000003000085a7 */ /* 0x000ea400080010ff */
[----:B--2---:R-:W-:Y:S05]  /*84b0*/  @!P0 BRA `(.L_x_158) ;  /* 0xfffffffc00f08947 */ /* 0x004fea000383ffff */
[----:B------:R-:W-:Y:S05]  /*84c0*/  BRA `(.L_x_159) ;  /* 0xffffffa400947947 */ /* 0x000fea000383ffff */
.L_x_52:
[----:B---3--:R-:W-:-:S07]  /*84d0*/  MOV R0, UR5 ;  /* 0x0000000500007c02 */ /* 0x008fce0008000f00 */
.L_x_160:
[----:B-1----:R1:W2:Y:S02]  /*84e0*/  SYNCS.PHASECHK.TRANS64.TRYWAIT P0, [R0+URZ], R3 ;  /* 0x00000003000075a7 */ /* 0x0022a400080011ff */
[----:B--2---:R-:W-:Y:S05]  /*84f0*/  @!P0 NANOSLEEP.SYNCS 0x989680 ;  /* 0x009896800000895d */ /* 0x004fea0003900000 */
[----:B------:R-:W2:Y:S02]  /*8500*/  @!P0 SYNCS.PHASECHK.TRANS64 P0, [R0+URZ], R3 ;  /* 0x00000003000085a7 */ /* 0x000ea400080010ff */
[----:B--2---:R-:W-:Y:S05]  /*8510*/  @!P0 BRA `(.L_x_160) ;  /* 0xfffffffc00f08947 */ /* 0x004fea000383ffff */
[----:B------:R-:W-:Y:S05]  /*8520*/  BRA `(.L_x_161) ;  /* 0xffffffa400a07947 */ /* 0x000fea000383ffff */
.L_x_55:
[----:B-1----:R1:W2:Y:S02]  /*8530*/  SYNCS.PHASECHK.TRANS64.TRYWAIT P0, [R0+URZ+0x140], R4 ;  /* 0x00014004000075a7 */ /* 0x0022a400080011ff */
[----:B--2---:R-:W-:Y:S05]  /*8540*/  @!P0 NANOSLEEP.SYNCS 0x989680 ;  /* 0x009896800000895d */ /* 0x004fea0003900000 */
[----:B------:R-:W2:Y:S02]  /*8550*/  @!P0 SYNCS.PHASECHK.TRANS64 P0, [R0+URZ+0x140], R4 ;  /* 0x00014004000085a7 */ /* 0x000ea400080010ff */
[----:B--2---:R-:W-:Y:S05]  /*8560*/  @!P0 BRA `(.L_x_55) ;  /* 0xfffffffc00f08947 */ /* 0x004fea000383ffff */
[----:B------:R-:W-:Y:S05]  /*8570*/  BRA `(.L_x_162) ;  /* 0xffffffa800007947 */ /* 0x000fea000383ffff */
.L_x_56:
[----:B------:R-:W-:-:S07]  /*8580*/  MOV R0, UR5 ;  /* 0x0000000500007c02 */ /* 0x000fce0008000f00 */
.L_x_163:
[----:B-1----:R1:W2:Y:S02]  /*8590*/  SYNCS.PHASECHK.TRANS64.TRYWAIT P0, [R0+URZ+0xf0], R5 ;  /* 0x0000f005000075a7 */ /* 0x0022a400080011ff */
[----:B--2---:R-:W-:Y:S05]  /*85a0*/  @!P0 NANOSLEEP.SYNCS 0x989680 ;  /* 0x009896800000895d */ /* 0x004fea0003900000 */
[----:B------:R-:W2:Y:S02]  /*85b0*/  @!P0 SYNCS.PHASECHK.TRANS64 P0, [R0+URZ+0xf0], R5 ;  /* 0x0000f005000085a7 */ /* 0x000ea400080010ff */
[----:B--2---:R-:W-:Y:S05]  /*85c0*/  @!P0 BRA `(.L_x_163) ;  /* 0xfffffffc00f08947 */ /* 0x004fea000383ffff */
[----:B------:R-:W-:Y:S05]  /*85d0*/  BRA `(.L_x_164) ;  /* 0xffffffa800107947 */ /* 0x000fea000383ffff */
.L_x_57:
[----:B-1----:R1:W2:Y:S02]  /*85e0*/  SYNCS.PHASECHK.TRANS64.TRYWAIT P1, [R0+URZ+0xe0], R4 ;  /* 0x0000e004000075a7 */ /* 0x0022a400080211ff */
[----:B--2---:R-:W-:Y:S05]  /*85f0*/  @!P1 NANOSLEEP.SYNCS 0x989680 ;  /* 0x009896800000995d */ /* 0x004fea0003900000 */
[----:B------:R-:W2:Y:S02]  /*8600*/  @!P1 SYNCS.PHASECHK.TRANS64 P1, [R0+URZ+0xe0], R4 ;  /* 0x0000e004000095a7 */ /* 0x000ea400080210ff */
[----:B--2---:R-:W-:Y:S05]  /*8610*/  @!P1 BRA `(.L_x_57) ;  /* 0xfffffffc00f09947 */ /* 0x004fea000383ffff */
[----:B------:R-:W-:Y:S05]  /*8620*/  BRA `(.L_x_165) ;  /* 0xffffffa800407947 */ /* 0x000fea000383ffff */
.L_x_60:
[----:B------:R-:W-:-:S07]  /*8630*/  MOV R0, UR5 ;  /* 0x0000000500007c02 */ /* 0x000fce0008000f00 */
.L_x_166:
[----:B-1----:R1:W2:Y:S02]  /*8640*/  SYNCS.PHASECHK.TRANS64.TRYWAIT P0, [R0+URZ+0xf0], R2 ;  /* 0x0000f002000075a7 */ /* 0x0022a400080011ff */
[----:B--2---:R-:W-:Y:S05]  /*8650*/  @!P0 NANOSLEEP.SYNCS 0x989680 ;  /* 0x009896800000895d */ /* 0x004fea0003900000 */
[----:B------:R-:W2:Y:S02]  /*8660*/  @!P0 SYNCS.PHASECHK.TRANS64 P0, [R0+URZ+0xf0], R2 ;  /* 0x0000f002000085a7 */ /* 0x000ea400080010ff */
[----:B--2---:R-:W-:Y:S05]  /*8670*/  @!P0 BRA `(.L_x_166) ;  /* 0xfffffffc00f08947 */ /* 0x004fea000383ffff */
[----:B------:R-:W-:Y:S05]  /*8680*/  BRA `(.L_x_59) ;  /* 0xffffffa800947947 */ /* 0x000fea000383ffff */
.L_x_69:
[----:B-1----:R-:W-:-:S04]  /*8690*/  MOV R4, UR6 ;  /* 0x0000000600047c02 */ /* 0x002fc80008000f00 */
[----:B------:R1:W2:Y:S03]  /*86a0*/  SYNCS.PHASECHK.TRANS64.TRYWAIT P0, [R4+URZ+0x8], R5 ;  /* 0x00000805040075a7 */ /* 0x0002a600080011ff */
[----:B--2---:R-:W-:Y:S05]  /*86b0*/  @!P0 NANOSLEEP.SYNCS 0x989680 ;  /* 0x009896800000895d */ /* 0x004fea0003900000 */
[----:B------:R-:W2:Y:S02]  /*86c0*/  @!P0 SYNCS.PHASECHK.TRANS64 P0, [R4+URZ+0x8], R5 ;  /* 0x00000805040085a7 */ /* 0x000ea400080010ff */
[----:B--2---:R-:W-:Y:S05]  /*86d0*/  @!P0 BRA `(.L_x_69) ;  /* 0xfffffffc00ec8947 */ /* 0x004fea000383ffff */
[----:B------:R-:W-:Y:S05]  /*86e0*/  BRA `(.L_x_68) ;  /* 0xffffffac00487947 */ /* 0x000fea000383ffff */
.L_x_71:
[----:B------:R-:W-:Y:S01]  /*86f0*/  BSSY B0, `(.L_x_167) ;  /* 0x0000006000007945 */ /* 0x000fe20003800000 */
[----:B------:R-:W-:-:S07]  /*8700*/  MOV R15, 0xffffffff ;  /* 0xffffffff000f7802 */ /* 0x000fce0000000f00 */
[----:B-1---5:R-:W-:Y:S05]  /*8710*/  WARPSYNC.COLLECTIVE R15, `(.L_x_168) ;  /* 0x000000000f0c7348 */ /* 0x022fea0003c00000 */
[----:B------:R-:W-:Y:S02]  /*8720*/  ELECT P6, UR79, PT ;  /* 0x00000000004f782f */ /* 0x000fe400038c0000 */
[----:B------:R-:W-:Y:S01]  /*8730*/  MOV R14, UR79 ;  /* 0x0000004f000e7c02 */ /* 0x000fe20008000f00 */
[----:B-1---5:R-:W-:Y:S10]  /*8740*/  ENDCOLLECTIVE ;  /* 0x000000000000791b */ /* 0x022ff40003800000 */
.L_x_168:
[----:B------:R-:W-:Y:S05]  /*8750*/  BSYNC B0 ;  /* 0x0000000000007941 */ /* 0x000fea0003800000 */
.L_x_167:
[----:B------:R-:W-:Y:S05]  /*8760*/  BRA `(.L_x_169) ;  /* 0xffffffac00787947 */ /* 0x000fea000383ffff */
.L_x_73:
[----:B-1----:R-:W-:-:S04]  /*8770*/  MOV R2, UR6 ;  /* 0x0000000600027c02 */ /* 0x002fc80008000f00 */
[----:B------:R1:W2:Y:S03]  /*8780*/  SYNCS.PHASECHK.TRANS64.TRYWAIT P0, [R2+URZ+0x8], R3 ;  /* 0x00000803020075a7 */ /* 0x0002a600080011ff */
[----:B--2---:R-:W-:Y:S05]  /*8790*/  @!P0 NANOSLEEP.SYNCS 0x989680 ;  /* 0x009896800000895d */ /* 0x004fea0003900000 */
[----:B------:R-:W2:Y:S02]  /*87a0*/  @!P0 SYNCS.PHASECHK.TRANS64 P0, [R2+URZ+0x8], R3 ;  /* 0x00000803020085a7 */ /* 0x000ea400080010ff */
[----:B--2---:R-:W-:Y:S05]  /*87b0*/  @!P0 BRA `(.L_x_73) ;  /* 0xfffffffc00ec8947 */ /* 0x004fea000383ffff */
[----:B------:R-:W-:Y:S05]  /*87c0*/  BRA `(.L_x_72) ;  /* 0xffffffac007c7947 */ /* 0x000fea000383ffff */
.L_x_74:
[----:B-1----:R1:W2:Y:S02]  /*87d0*/  SYNCS.PHASECHK.TRANS64.TRYWAIT P0, [R0+URZ+0xe0], R4 ;  /* 0x0000e004000075a7 */ /* 0x0022a400080011ff */
[----:B--2---:R-:W-:Y:S05]  /*87e0*/  @!P0 NANOSLEEP.SYNCS 0x989680 ;  /* 0x009896800000895d */ /* 0x004fea0003900000 */
[----:B------:R-:W2:Y:S02]  /*87f0*/  @!P0 SYNCS.PHASECHK.TRANS64 P0, [R0+URZ+0xe0], R4 ;  /* 0x0000e004000085a7 */ /* 0x000ea400080010ff */
[----:B--2---:R-:W-:Y:S05]  /*8800*/  @!P0 BRA `(.L_x_74) ;  /* 0xfffffffc00f08947 */ /* 0x004fea000383ffff */
[----:B------:R-:W-:Y:S05]  /*8810*/  BRA `(.L_x_170) ;  /* 0xffffffb000687947 */ /* 0x000fea000383ffff */
.L_x_76:
[----:B------:R-:W-:-:S07]  /*8820*/  MOV R0, UR9 ;  /* 0x0000000900007c02 */ /* 0x000fce0008000f00 */
.L_x_171:
[----:B-1----:R1:W2:Y:S02]  /*8830*/  SYNCS.PHASECHK.TRANS64.TRYWAIT P0, [R0+URZ+0x120], R4 ;  /* 0x00012004000075a7 */ /* 0x0022a400080011ff */
[----:B--2---:R-:W-:Y:S05]  /*8840*/  @!P0 NANOSLEEP.SYNCS 0x989680 ;  /* 0x009896800000895d */ /* 0x004fea0003900000 */
[----:B------:R-:W2:Y:S02]  /*8850*/  @!P0 SYNCS.PHASECHK.TRANS64 P0, [R0+URZ+0x120], R4 ;  /* 0x00012004000085a7 */ /* 0x000ea400080010ff */
[----:B--2---:R-:W-:Y:S05]  /*8860*/  @!P0 BRA `(.L_x_171) ;  /* 0xfffffffc00f08947 */ /* 0x004fea000383ffff */
[----:B------:R-:W-:Y:S05]  /*8870*/  BRA `(.L_x_172) ;  /* 0xffffffb000b47947 */ /* 0x000fea000383ffff */
.L_x_79:
[----:B------:R-:W-:Y:S07]  /*8880*/  MOV R0, UR8 ;  /* 0x0000000800007c02 */ /* 0x000fee0008000f00 */
.L_x_173:
[----:B-1----:R1:W2:Y:S02]  /*8890*/  SYNCS.PHASECHK.TRANS64.TRYWAIT P0, [R0+URZ], R4 ;  /* 0x00000004000075a7 */ /* 0x0022a400080011ff */
[----:B--2---:R-:W-:Y:S05]  /*88a0*/  @!P0 NANOSLEEP.SYNCS 0x989680 ;  /* 0x009896800000895d */ /* 0x004fea0003900000 */
[----:B------:R-:W2:Y:S02]  /*88b0*/  @!P0 SYNCS.PHASECHK.TRANS64 P0, [R0+URZ], R4 ;  /* 0x00000004000085a7 */ /* 0x000ea400080010ff */
[----:B--2---:R-:W-:Y:S05]  /*88c0*/  @!P0 BRA `(.L_x_173) ;  /* 0xfffffffc00f08947 */ /* 0x004fea000383ffff */
[----:B------:R-:W-:Y:S05]  /*88d0*/  BRA `(.L_x_78) ;  /* 0xffffffb000c87947 */ /* 0x000fea000383ffff */
.L_x_83:
[----:B-1----:R-:W-:-:S07]  /*88e0*/  MOV R0, UR8 ;  /* 0x0000000800007c02 */ /* 0x002fce0008000f00 */
.L_x_174:
[----:B-1----:R1:W2:Y:S02]  /*88f0*/  SYNCS.PHASECHK.TRANS64.TRYWAIT P0, [R0+URZ], R2 ;  /* 0x00000002000075a7 */ /* 0x0022a400080011ff */
[----:B--2---:R-:W-:Y:S05]  /*8900*/  @!P0 NANOSLEEP.SYNCS 0x989680 ;  /* 0x009896800000895d */ /* 0x004fea0003900000 */
[----:B------:R-:W2:Y:S02]  /*8910*/  @!P0 SYNCS.PHASECHK.TRANS64 P0, [R0+URZ], R2 ;  /* 0x00000002000085a7 */ /* 0x000ea400080010ff */
[----:B--2---:R-:W-:Y:S05]  /*8920*/  @!P0 BRA `(.L_x_174) ;  /* 0xfffffffc00f08947 */ /* 0x004fea000383ffff */
[----:B------:R-:W-:Y:S05]  /*8930*/  BRA `(.L_x_175) ;  /* 0xffffffb400bc7947 */ /* 0x000fea000383ffff */
.L_x_84:
[----:B------:R-:W-:-:S07]  /*8940*/  MOV R0, UR8 ;  /* 0x0000000800007c02 */ /* 0x000fce0008000f00 */
.L_x_176:
[----:B-1----:R1:W2:Y:S02]  /*8950*/  SYNCS.PHASECHK.TRANS64.TRYWAIT P0, [R0+URZ], R3 ;  /* 0x00000003000075a7 */ /* 0x0022a400080011ff */
[----:B--2---:R-:W-:Y:S05]  /*8960*/  @!P0 NANOSLEEP.SYNCS 0x989680 ;  /* 0x009896800000895d */ /* 0x004fea0003900000 */
[----:B------:R-:W2:Y:S02]  /*8970*/  @!P0 SYNCS.PHASECHK.TRANS64 P0, [R0+URZ], R3 ;  /* 0x00000003000085a7 */ /* 0x000ea400080010ff */
[----:B--2---:R-:W-:Y:S05]  /*8980*/  @!P0 BRA `(.L_x_176) ;  /* 0xfffffffc00f08947 */ /* 0x004fea000383ffff */
[----:B------:R-:W-:Y:S05]  /*8990*/  BRA `(.L_x_177) ;  /* 0xffffffb400c87947 */ /* 0x000fea000383ffff */
.L_x_85:
[----:B------:R-:W-:-:S07]  /*89a0*/  MOV R0, UR8 ;  /* 0x0000000800007c02 */ /* 0x000fce0008000f00 */
.L_x_178:
[----:B-1----:R1:W2:Y:S02]  /*89b0*/  SYNCS.PHASECHK.TRANS64.TRYWAIT P0, [R0+URZ], R3 ;  /* 0x00000003000075a7 */ /* 0x0022a400080011ff */
[----:B--2---:R-:W-:Y:S05]  /*89c0*/  @!P0 NANOSLEEP.SYNCS 0x989680 ;  /* 0x009896800000895d */ /* 0x004fea0003900000 */
[----:B------:R-:W2:Y:S02]  /*89d0*/  @!P0 SYNCS.PHASECHK.TRANS64 P0, [R0+URZ], R3 ;  /* 0x00000003000085a7 */ /* 0x000ea400080010ff */
[----:B--2---:R-:W-:Y:S05]  /*89e0*/  @!P0 BRA `(.L_x_178) ;  /* 0xfffffffc00f08947 */ /* 0x004fea000383ffff */
[----:B------:R-:W-:Y:S05]  /*89f0*/  BRA `(.L_x_179) ;  /* 0xffffffb400d47947 */ /* 0x000fea000383ffff */
.L_x_88:
[----:B------:R-:W-:-:S07]  /*8a00*/  MOV R0, UR7 ;  /* 0x0000000700007c02 */ /* 0x000fce0008000f00 */
.L_x_180:
[----:B-1----:R1:W2:Y:S02]  /*8a10*/  SYNCS.PHASECHK.TRANS64.TRYWAIT P1, [R0+URZ+0x160], R2 ;  /* 0x00016002000075a7 */ /* 0x0022a400080211ff */
[----:B--2---:R-:W-:Y:S05]  /*8a20*/  @!P1 NANOSLEEP.SYNCS 0x989680 ;  /* 0x009896800000995d */ /* 0x004fea0003900000 */
[----:B------:R-:W2:Y:S02]  /*8a30*/  @!P1 SYNCS.PHASECHK.TRANS64 P1, [R0+URZ+0x160], R2 ;  /* 0x00016002000095a7 */ /* 0x000ea400080210ff */
[----:B--2---:R-:W-:Y:S05]  /*8a40*/  @!P1 BRA `(.L_x_180) ;  /* 0xfffffffc00f09947 */ /* 0x004fea000383ffff */
[----:B------:R-:W-:Y:S05]  /*8a50*/  BRA `(.L_x_181) ;  /* 0xffffffb800207947 */ /* 0x000fea000383ffff */
.L_x_93:
[----:B--2---:R2:W4:Y:S02]  /*8a60*/  SYNCS.PHASECHK.TRANS64.TRYWAIT P0, [R0+URZ+0xe0], R2 ;  /* 0x0000e002000075a7 */ /* 0x00452400080011ff */
[----:B----4-:R-:W-:Y:S05]  /*8a70*/  @!P0 NANOSLEEP.SYNCS 0x989680 ;  /* 0x009896800000895d */ /* 0x010fea0003900000 */
[----:B------:R-:W4:Y:S02]  /*8a80*/  @!P0 SYNCS.PHASECHK.TRANS64 P0, [R0+URZ+0xe0], R2 ;  /* 0x0000e002000085a7 */ /* 0x000f2400080010ff */
[----:B----4-:R-:W-:Y:S05]  /*8a90*/  @!P0 BRA `(.L_x_93) ;  /* 0xfffffffc00f08947 */ /* 0x010fea000383ffff */
[----:B------:R-:W-:Y:S05]  /*8aa0*/  BRA `(.L_x_182) ;  /* 0xffffffbc00247947 */ /* 0x000fea000383ffff */
.L_x_96:
[----:B------:R-:W-:Y:S07]  /*8ab0*/  MOV R0, UR6 ;  /* 0x0000000600007c02 */ /* 0x000fee0008000f00 */
.L_x_183:
[----:B--2---:R2:W4:Y:S02]  /*8ac0*/  SYNCS.PHASECHK.TRANS64.TRYWAIT P0, [R0+URZ+0xd8], R2 ;  /* 0x0000d802000075a7 */ /* 0x00452400080011ff */
[----:B----4-:R-:W-:Y:S05]  /*8ad0*/  @!P0 NANOSLEEP.SYNCS 0x989680 ;  /* 0x009896800000895d */ /* 0x010fea0003900000 */
[----:B------:R-:W4:Y:S02]  /*8ae0*/  @!P0 SYNCS.PHASECHK.TRANS64 P0, [R0+URZ+0xd8], R2 ;  /* 0x0000d802000085a7 */ /* 0x000f2400080010ff */
[----:B----4-:R-:W-:Y:S05]  /*8af0*/  @!P0 BRA `(.L_x_183) ;  /* 0xfffffffc00f08947 */ /* 0x010fea000383ffff */
[----:B------:R-:W-:Y:S05]  /*8b00*/  BRA `(.L_x_95) ;  /* 0xffffffc000047947 */ /* 0x000fea000383ffff */
.L_x_99:
[----:B------:R-:W-:Y:S07]  /*8b10*/  MOV R0, UR15 ;  /* 0x0000000f00007c02 */ /* 0x000fee0008000f00 */
.L_x_184:
[----:B-1----:R1:W2:Y:S02]  /*8b20*/  SYNCS.PHASECHK.TRANS64.TRYWAIT P0, [R0+URZ+0xb8], R9 ;  /* 0x0000b809000075a7 */ /* 0x0022a400080011ff */
[----:B--2---:R-:W-:Y:S05]  /*8b30*/  @!P0 NANOSLEEP.SYNCS 0x989680 ;  /* 0x009896800000895d */ /* 0x004fea0003900000 */
[----:B------:R-:W2:Y:S02]  /*8b40*/  @!P0 SYNCS.PHASECHK.TRANS64 P0, [R0+URZ+0xb8], R9 ;  /* 0x0000b809000085a7 */ /* 0x000ea400080010ff */
[----:B--2---:R-:W-:Y:S05]  /*8b50*/  @!P0 BRA `(.L_x_184) ;  /* 0xfffffffc00f08947 */ /* 0x004fea000383ffff */
[----:B------:R-:W-:Y:S05]  /*8b60*/  BRA `(.L_x_185) ;  /* 0xffffffc0007c7947 */ /* 0x000fea000383ffff */
.L_x_100:
[----:B------:R-:W-:Y:S07]  /*8b70*/  MOV R0, UR13 ;  /* 0x0000000d00007c02 */ /* 0x000fee0008000f00 */
.L_x_186:
[----:B-1----:R1:W2:Y:S02]  /*8b80*/  SYNCS.PHASECHK.TRANS64.TRYWAIT P0, [R0+URZ+0xb8], R14 ;  /* 0x0000b80e000075a7 */ /* 0x0022a400080011ff */
[----:B--2---:R-:W-:Y:S05]  /*8b90*/  @!P0 NANOSLEEP.SYNCS 0x989680 ;  /* 0x009896800000895d */ /* 0x004fea0003900000 */
[----:B------:R-:W2:Y:S02]  /*8ba0*/  @!P0 SYNCS.PHASECHK.TRANS64 P0, [R0+URZ+0xb8], R14 ;  /* 0x0000b80e000085a7 */ /* 0x000ea400080010ff */
[----:B--2---:R-:W-:Y:S05]  /*8bb0*/  @!P0 BRA `(.L_x_186) ;  /* 0xfffffffc00f08947 */ /* 0x004fea000383ffff */
[----:B------:R-:W-:Y:S05]  /*8bc0*/  BRA `(.L_x_187) ;  /* 0xffffffc4001c7947 */ /* 0x000fea000383ffff */
.L_x_102:
[----:B------:R-:W-:-:S07]  /*8bd0*/  MOV R0, UR4 ;  /* 0x0000000400007c02 */ /* 0x000fce0008000f00 */
.L_x_188:
[----:B-1----:R1:W4:Y:S02]  /*8be0*/  SYNCS.PHASECHK.TRANS64.TRYWAIT P0, [R0+URZ], R2 ;  /* 0x00000002000075a7 */ /* 0x00232400080011ff */
[----:B----4-:R-:W-:Y:S05]  /*8bf0*/  @!P0 NANOSLEEP.SYNCS 0x989680 ;  /* 0x009896800000895d */ /* 0x010fea0003900000 */
[----:B------:R-:W4:Y:S02]  /*8c00*/  @!P0 SYNCS.PHASECHK.TRANS64 P0, [R0+URZ], R2 ;  /* 0x00000002000085a7 */ /* 0x000f2400080010ff */
[----:B----4-:R-:W-:Y:S05]  /*8c10*/  @!P0 BRA `(.L_x_188) ;  /* 0xfffffffc00f08947 */ /* 0x010fea000383ffff */
[----:B------:R-:W-:Y:S05]  /*8c20*/  BRA `(.L_x_189) ;  /* 0xffffffc400a87947 */ /* 0x000fea000383ffff */
.L_x_103:
[----:B------:R-:W-:-:S07]  /*8c30*/  MOV R0, UR4 ;  /* 0x0000000400007c02 */ /* 0x000fce0008000f00 */
.L_x_190:
[----:B-1----:R1:W4:Y:S02]  /*8c40*/  SYNCS.PHASECHK.TRANS64.TRYWAIT P0, [R0+URZ], R2 ;  /* 0x00000002000075a7 */ /* 0x00232400080011ff */
[----:B----4-:R-:W-:Y:S05]  /*8c50*/  @!P0 NANOSLEEP.SYNCS 0x989680 ;  /* 0x009896800000895d */ /* 0x010fea0003900000 */
[----:B------:R-:W4:Y:S02]  /*8c60*/  @!P0 SYNCS.PHASECHK.TRANS64 P0, [R0+URZ], R2 ;  /* 0x00000002000085a7 */ /* 0x000f2400080010ff */
[----:B----4-:R-:W-:Y:S05]  /*8c70*/  @!P0 BRA `(.L_x_190) ;  /* 0xfffffffc00f08947 */ /* 0x010fea000383ffff */
[----:B------:R-:W-:Y:S05]  /*8c80*/  BRA `(.L_x_191) ;  /* 0xffffffc400b47947 */ /* 0x000fea000383ffff */
.L_x_105:
[----:B--2---:R2:W4:Y:S02]  /*8c90*/  SYNCS.PHASECHK.TRANS64.TRYWAIT P0, [R0+URZ+0xe0], R2 ;  /* 0x0000e002000075a7 */ /* 0x00452400080011ff */
[----:B----4-:R-:W-:Y:S05]  /*8ca0*/  @!P0 NANOSLEEP.SYNCS 0x989680 ;  /* 0x009896800000895d */ /* 0x010fea0003900000 */
[----:B------:R-:W4:Y:S02]  /*8cb0*/  @!P0 SYNCS.PHASECHK.TRANS64 P0, [R0+URZ+0xe0], R2 ;  /* 0x0000e002000085a7 */ /* 0x000f2400080010ff */
[----:B----4-:R-:W-:Y:S05]  /*8cc0*/  @!P0 BRA `(.L_x_105) ;  /* 0xfffffffc00f08947 */ /* 0x010fea000383ffff */
[----:B------:R-:W-:Y:S05]  /*8cd0*/  BRA `(.L_x_192) ;  /* 0xffffffc800987947 */ /* 0x000fea000383ffff */
.L_x_115:
[----:B-1----:R1:W3:Y:S02]  /*8ce0*/  SYNCS.PHASECHK.TRANS64.TRYWAIT P1, [R0+URZ+0xa0], R3 ;  /* 0x0000a003000075a7 */ /* 0x0022e400080211ff */
[----:B---3--:R-:W-:Y:S05]  /*8cf0*/  @!P1 NANOSLEEP.SYNCS 0x989680 ;  /* 0x009896800000995d */ /* 0x008fea0003900000 */
[----:B------:R-:W3:Y:S02]  /*8d00*/  @!P1 SYNCS.PHASECHK.TRANS64 P1, [R0+URZ+0xa0], R3 ;  /* 0x0000a003000095a7 */ /* 0x000ee400080210ff */
[----:B---3--:R-:W-:Y:S05]  /*8d10*/  @!P1 BRA `(.L_x_115) ;  /* 0xfffffffc00f09947 */ /* 0x008fea000383ffff */
[----:B------:R-:W-:Y:S05]  /*8d20*/  BRA `(.L_x_114) ;  /* 0xffffffd400c87947 */ /* 0x000fea000383ffff */
.L_x_117:
[----:B-1----:R1:W4:Y:S02]  /*8d30*/  SYNCS.PHASECHK.TRANS64.TRYWAIT P0, [R106+URZ+0x100], R2 ;  /* 0x000100026a0075a7 */ /* 0x00232400080011ff */
[----:B----4-:R-:W-:Y:S05]  /*8d40*/  @!P0 NANOSLEEP.SYNCS 0x989680 ;  /* 0x009896800000895d */ /* 0x010fea0003900000 */
[----:B------:R-:W4:Y:S02]  /*8d50*/  @!P0 SYNCS.PHASECHK.TRANS64 P0, [R106+URZ+0x100], R2 ;  /* 0x000100026a0085a7 */ /* 0x000f2400080010ff */
[----:B----4-:R-:W-:Y:S05]  /*8d60*/  @!P0 BRA `(.L_x_117) ;  /* 0xfffffffc00f08947 */ /* 0x010fea000383ffff */
[----:B------:R-:W-:Y:S05]  /*8d70*/  BRA `(.L_x_116) ;  /* 0xffffffd800007947 */ /* 0x000fea000383ffff */
.L_x_128:
[----:B--2---:R2:W4:Y:S02]  /*8d80*/  SYNCS.PHASECHK.TRANS64.TRYWAIT P0, [R2+URZ+0xa0], R71 ;  /* 0x0000a047020075a7 */ /* 0x00452400080011ff */
[----:B----4-:R-:W-:Y:S05]  /*8d90*/  @!P0 NANOSLEEP.SYNCS 0x989680 ;  /* 0x009896800000895d */ /* 0x010fea0003900000 */
[----:B------:R-:W4:Y:S02]  /*8da0*/  @!P0 SYNCS.PHASECHK.TRANS64 P0, [R2+URZ+0xa0], R71 ;  /* 0x0000a047020085a7 */ /* 0x000f2400080010ff */
[----:B----4-:R-:W-:Y:S05]  /*8db0*/  @!P0 BRA `(.L_x_128) ;  /* 0xfffffffc00f08947 */ /* 0x010fea000383ffff */
[----:B------:R-:W-:Y:S05]  /*8dc0*/  BRA `(.L_x_127) ;  /* 0xffffffe000e87947 */ /* 0x000fea000383ffff */
        .weak           $__internal_0_$__cuda_sm10x_tcgen05_guardrail_trap_col_being_dealloced_not_returned_by_alloc
        .type           $__internal_0_$__cuda_sm10x_tcgen05_guardrail_trap_col_being_dealloced_not_returned_by_alloc,@function
        .size           $__internal_0_$__cuda_sm10x_tcgen05_guardrail_trap_col_being_dealloced_not_returned_by_alloc,($__internal_1_$__cuda_sm10x_tcgen05_guardrail_trap_phase_invalid_during_alloc - $__internal_0_$__cuda_sm10x_tcgen05_guardrail_trap_col_being_dealloced_not_returned_by_alloc)
$__internal_0_$__cuda_sm10x_tcgen05_guardrail_trap_col_being_dealloced_not_returned_by_alloc:
[----:B------:R-:W-:Y:S05]  /*8dd0*/  BPT.TRAP 0x1 ;  /* 0x000000040000795c */ /* 0x000fea0000300000 */
[----:B------:R-:W-:-:S04]  /*8de0*/  HFMA2 R3, -RZ, RZ, 0, 0 ;  /* 0x00000000ff037431 */ /* 0x000fc800000001ff */
[----:B------:R-:W-:Y:S05]  /*8df0*/  RET.REL.NODEC R2 `(_ZN7cutlass13device_kernelINS_4gemm6kernel13GemmUniversalIN4cute5tupleIJiiiiEEENS1_10collective13CollectiveMmaINS1_35MainloopSm100TmaUmmaWarpSpecializedILi10ELi2ELi4ENS5_IJNS4_1CILi2EEENSA_ILi1EEESC_EEEEENS5_IJNSA_ILi256EEENSA_ILi64EEESG_EEENS_10bfloat16_tENS5_IJlSC_lEEESI_SJ_NS4_8TiledMMAINS4_8MMA_AtomIJNS4_26SM100_MMA_F16BF16_2x1SM_SSISI_SI_fLi256ELi64ELNS4_4UMMA5MajorE0ELSO_0ELNSN_7ScaleInE0ELSP_0EEEEEENS4_6LayoutINS5_IJSC_SC_SC_EEENS5_IJNSA_ILi0EEESU_SU_EEEEENS5_IJNS4_10UnderscoreESX_SX_EEEEENS4_18SM100_TMA_2SM_LOADENS4_14ComposedLayoutINS4_7SwizzleILi3ELi4ELi3EEENS4_18smem_ptr_flag_bitsILi16EEENSS_INS5_IJNSA_ILi8EEESG_EEENS5_IJSG_SC_EEEEEEEvNS4_8identityES10_S1A_vS1B_EENS_8epilogue10collective18CollectiveEpilogueINS1D_23Sm100TmaWarpSpecializedILi3ELi2ELi32ELb1ELb0EEEJNS5_IJNSA_ILi128EEESG_SG_EEENS5_IJNSS_IS1I_SC_EENSS_INSA_ILi32EEESC_EEEEESI_SJ_SI_SJ_NS1D_6fusion15FusionCallbacksIS1H_NS1O_17LinearCombinationISI_fSI_fLNS_15FloatRoundStyleE2EEES1J_S1N_JEEENS4_5SM1004TMEM4LOAD26SM100_TMEM_LOAD_32dp32b32xENS4_13SM90_TMA_LOADENS11_INS12_ILi2ELi4ELi3EEES15_NSS_INS5_IJS16_S1L_EEENS5_IJS1L_SC_EEEEEEENS4_39AutoVectorizingCopyWithAssumedAlignmentILi128EEENS4_14SM90_TMA_STOREES23_S25_S25_EEEvvEEEEvNT_6ParamsE) ;  /* 0xffffff7002807950 */ /* 0x000fea0003c3ffff */
        .weak           $__internal_1_$__cuda_sm10x_tcgen05_guardrail_trap_phase_invalid_during_alloc
        .type           $__internal_1_$__cuda_sm10x_tcgen05_guardrail_trap_phase_invalid_during_alloc,@function
        .size           $__internal_1_$__cuda_sm10x_tcgen05_guardrail_trap_phase_invalid_during_alloc,($__internal_2_$__cuda_sm10x_tcgen05_guardrail_trap_unallocated_columns_being_dealloced - $__internal_1_$__cuda_sm10x_tcgen05_guardrail_trap_phase_invalid_during_alloc)
$__internal_1_$__cuda_sm10x_tcgen05_guardrail_trap_phase_invalid_during_alloc:
[----:B------:R-:W-:Y:S05]  /*8e00*/  BPT.TRAP 0x1 ;  /* 0x000000040000795c */ /* 0x000fea0000300000 */
[----:B------:R-:W-:-:S04]  /*8e10*/  MOV R3, 0x0 ;  /* 0x0000000000037802 */ /* 0x000fc80000000f00 */
[----:B------:R-:W-:Y:S05]  /*8e20*/  RET.REL.NODEC R2 `(_ZN7cutlass13device_kernelINS_4gemm6kernel13GemmUniversalIN4cute5tupleIJiiiiEEENS1_10collective13CollectiveMmaINS1_35MainloopSm100TmaUmmaWarpSpecializedILi10ELi2ELi4ENS5_IJNS4_1CILi2EEENSA_ILi1EEESC_EEEEENS5_IJNSA_ILi256EEENSA_ILi64EEESG_EEENS_10bfloat16_tENS5_IJlSC_lEEESI_SJ_NS4_8TiledMMAINS4_8MMA_AtomIJNS4_26SM100_MMA_F16BF16_2x1SM_SSISI_SI_fLi256ELi64ELNS4_4UMMA5MajorE0ELSO_0ELNSN_7ScaleInE0ELSP_0EEEEEENS4_6LayoutINS5_IJSC_SC_SC_EEENS5_IJNSA_ILi0EEESU_SU_EEEEENS5_IJNS4_10UnderscoreESX_SX_EEEEENS4_18SM100_TMA_2SM_LOADENS4_14ComposedLayoutINS4_7SwizzleILi3ELi4ELi3EEENS4_18smem_ptr_flag_bitsILi16EEENSS_INS5_IJNSA_ILi8EEESG_EEENS5_IJSG_SC_EEEEEEEvNS4_8identityES10_S1A_vS1B_EENS_8epilogue10collective18CollectiveEpilogueINS1D_23Sm100TmaWarpSpecializedILi3ELi2ELi32ELb1ELb0EEEJNS5_IJNSA_ILi128EEESG_SG_EEENS5_IJNSS_IS1I_SC_EENSS_INSA_ILi32EEESC_EEEEESI_SJ_SI_SJ_NS1D_6fusion15FusionCallbacksIS1H_NS1O_17LinearCombinationISI_fSI_fLNS_15FloatRoundStyleE2EEES1J_S1N_JEEENS4_5SM1004TMEM4LOAD26SM100_TMEM_LOAD_32dp32b32xENS4_13SM90_TMA_LOADENS11_INS12_ILi2ELi4ELi3EEES15_NSS_INS5_IJS16_S1L_EEENS5_IJS1L_SC_EEEEEEENS4_39AutoVectorizingCopyWithAssumedAlignmentILi128EEENS4_14SM90_TMA_STOREES23_S25_S25_EEEvvEEEEvNT_6ParamsE) ;  /* 0xffffff7002747950 */ /* 0x000fea0003c3ffff */
        .weak           $__internal_2_$__cuda_sm10x_tcgen05_guardrail_trap_unallocated_columns_being_dealloced
        .type           $__internal_2_$__cuda_sm10x_tcgen05_guardrail_trap_unallocated_columns_being_dealloced,@function
        .size           $__internal_2_$__cuda_sm10x_tcgen05_guardrail_trap_unallocated_columns_being_dealloced,(.L_x_194 - $__internal_2_$__cuda_sm10x_tcgen05_guardrail_trap_unallocated_columns_being_dealloced)
$__internal_2_$__cuda_sm10x_tcgen05_guardrail_trap_unallocated_columns_being_dealloced:
[----:B------:R-:W-:Y:S05]  /*8e30*/  BPT.TRAP 0x1 ;  /* 0x000000040000795c */ /* 0x000fea0000300000 */
[----:B------:R-:W-:-:S04]  /*8e40*/  HFMA2 R3, -RZ, RZ, 0, 0 ;  /* 0x00000000ff037431 */ /* 0x000fc800000001ff */
[----:B------:R-:W-:Y:S05]  /*8e50*/  RET.REL.NODEC R2 `(_ZN7cutlass13device_kernelINS_4gemm6kernel13GemmUniversalIN4cute5tupleIJiiiiEEENS1_10collective13CollectiveMmaINS1_35MainloopSm100TmaUmmaWarpSpecializedILi10ELi2ELi4ENS5_IJNS4_1CILi2EEENSA_ILi1EEESC_EEEEENS5_IJNSA_ILi256EEENSA_ILi64EEESG_EEENS_10bfloat16_tENS5_IJlSC_lEEESI_SJ_NS4_8TiledMMAINS4_8MMA_AtomIJNS4_26SM100_MMA_F16BF16_2x1SM_SSISI_SI_fLi256ELi64ELNS4_4UMMA5MajorE0ELSO_0ELNSN_7ScaleInE0ELSP_0EEEEEENS4_6LayoutINS5_IJSC_SC_SC_EEENS5_IJNSA_ILi0EEESU_SU_EEEEENS5_IJNS4_10UnderscoreESX_SX_EEEEENS4_18SM100_TMA_2SM_LOADENS4_14ComposedLayoutINS4_7SwizzleILi3ELi4ELi3EEENS4_18smem_ptr_flag_bitsILi16EEENSS_INS5_IJNSA_ILi8EEESG_EEENS5_IJSG_SC_EEEEEEEvNS4_8identityES10_S1A_vS1B_EENS_8epilogue10collective18CollectiveEpilogueINS1D_23Sm100TmaWarpSpecializedILi3ELi2ELi32ELb1ELb0EEEJNS5_IJNSA_ILi128EEESG_SG_EEENS5_IJNSS_IS1I_SC_EENSS_INSA_ILi32EEESC_EEEEESI_SJ_SI_SJ_NS1D_6fusion15FusionCallbacksIS1H_NS1O_17LinearCombinationISI_fSI_fLNS_15FloatRoundStyleE2EEES1J_S1N_JEEENS4_5SM1004TMEM4LOAD26SM100_TMEM_LOAD_32dp32b32xENS4_13SM90_TMA_LOADENS11_INS12_ILi2ELi4ELi3EEES15_NSS_INS5_IJS16_S1L_EEENS5_IJS1L_SC_EEEEEEENS4_39AutoVectorizingCopyWithAssumedAlignmentILi128EEENS4_14SM90_TMA_STOREES23_S25_S25_EEEvvEEEEvNT_6ParamsE) ;  /* 0xffffff7002687950 */ /* 0x000fea0003c3ffff */
.L_x_193:
[----:B------:R-:W-:-:S00]  /*8e60*/  BRA `(.L_x_193) ;  /* 0xfffffffc00fc7947 */ /* 0x000fc0000383ffff */
[----:B------:R-:W-:-:S00]  /*8e70*/  NOP ;  /* 0x0000000000007918 */ /* 0x000fc00000000000 */
        /* <DEDUP_REMOVED lines=8> */
.L_x_194:


//--------------------- .nv.global.init           --------------------------
	.section	.nv.global.init,"aw",@progbits
.nv.global.init:
	.type		$str$27,@object
	.size		$str$27,($str$28 - $str$27)
$str$27:
        /*0000*/ 	.byte	0x28, 0x61, 0x64, 0x64, 0x72, 0x65, 0x73, 0x73, 0x20, 0x26, 0x20, 0x6d, 0x61, 0x73, 0x6b, 0x29
        /*0010*/ 	.byte	0x20, 0x3d, 0x3d, 0x20, 0x30, 0x00
	.type		$str$28,@object
	.size		$str$28,($str$26 - $str$28)
$str$28:
        /*0016*/ 	.byte	0x2f, 0x74, 0x6d, 0x70, 0x2f, 0x63, 0x75, 0x74, 0x6c, 0x61, 0x73, 0x73, 0x5f, 0x73, 0x77, 0x65
        /*0026*/ 	.byte	0x65, 0x70, 0x5f, 0x73, 0x72, 0x63, 0x2f, 0x69, 0x6e, 0x63, 0x6c, 0x75, 0x64, 0x65, 0x2f, 0x63
        /*0036*/ 	.byte	0x75, 0x74, 0x65, 0x2f, 0x70, 0x6f, 0x69, 0x6e, 0x74, 0x65, 0x72, 0x5f, 0x66, 0x6c, 0x61, 0x67
        /*0046*/ 	.byte	0x67, 0x65, 0x64, 0x2e, 0x68, 0x70, 0x70, 0x00
	.type		$str$26,@object
	.size		$str$26,($str$25 - $str$26)
$str$26:
        /*004e*/ 	.byte	0x2f, 0x74, 0x6d, 0x70, 0x2f, 0x63, 0x75, 0x74, 0x6c, 0x61, 0x73, 0x73, 0x5f, 0x73, 0x77, 0x65
        /*005e*/ 	.byte	0x65, 0x70, 0x5f, 0x73, 0x72, 0x63, 0x2f, 0x69, 0x6e, 0x63, 0x6c, 0x75, 0x64, 0x65, 0x2f, 0x63
        /*006e*/ 	.byte	0x75, 0x74, 0x65, 0x2f, 0x61, 0x74, 0x6f, 0x6d, 0x2f, 0x63, 0x6f, 0x70, 0x79, 0x5f, 0x74, 0x72
        /*007e*/ 	.byte	0x61, 0x69, 0x74, 0x73, 0x5f, 0x73, 0x6d, 0x31, 0x30, 0x30, 0x2e, 0x68, 0x70, 0x70, 0x00
	.type		$str$25,@object
	.size		$str$25,(__unnamed_1 - $str$25)
$str$25:
        /*008d*/ 	.byte	0x28, 0x28, 0x75, 0x69, 0x6e, 0x74, 0x33, 0x32, 0x5f, 0x74, 0x28, 0x74, 0x68, 0x72, 0x65, 0x61
        /*009d*/ 	.byte	0x64, 0x49, 0x64, 0x78, 0x2e, 0x78, 0x29, 0x20, 0x2f, 0x20, 0x33, 0x32, 0x29, 0x20, 0x25, 0x20
        /*00ad*/ 	.byte	0x34, 0x29, 0x20, 0x3d, 0x3d, 0x20, 0x28, 0x28, 0x28, 0x74, 0x6d, 0x65, 0x6d, 0x5f, 0x61, 0x64
        /*00bd*/ 	.byte	0x64, 0x72, 0x20, 0x3e, 0x3e, 0x20, 0x31, 0x36, 0x29, 0x20, 0x2f, 0x20, 0x33, 0x32, 0x29, 0x20
        /*00cd*/ 	.byte	0x25, 0x20, 0x34, 0x29, 0x00
	.type		__unnamed_1,@object
	.size		__unnamed_1,(__unnamed_2 - __unnamed_1)
__unnamed_1:
        /*00d2*/ 	.byte	0x61, 0x75, 0x74, 0x6f, 0x20, 0x63, 0x75, 0x74, 0x65, 0x3a, 0x3a, 0x61, 0x73, 0x5f, 0x70, 0x6f
        /* <DEDUP_REMOVED lines=24> */
        /*0262*/ 	.byte	0x34, 0x30, 0x39, 0x36, 0x3e, 0x3e, 0x3e, 0x3e, 0x5d, 0x00
	.type		__unnamed_2,@object
	.size		__unnamed_2,(.L_2 - __unnamed_2)
__unnamed_2:
        /* <DEDUP_REMOVED lines=42> */
        /*050c*/ 	.byte	0x3e, 0x3e, 0x5d, 0x00
.L_2:


//--------------------- .nv.shared._ZN7cutlass13device_kernelINS_4gemm6kernel13GemmUniversalIN4cute5tupleIJiiiiEEENS1_10collective13CollectiveMmaINS1_35MainloopSm100TmaUmmaWarpSpecializedILi10ELi2ELi4ENS5_IJNS4_1CILi2EEENSA_ILi1EEESC_EEEEENS5_IJNSA_ILi256EEENSA_ILi64EEESG_EEENS_10bfloat16_tENS5_IJlSC_lEEESI_SJ_NS4_8TiledMMAINS4_8MMA_AtomIJNS4_26SM100_MMA_F16BF16_2x1SM_SSISI_SI_fLi256ELi64ELNS4_4UMMA5MajorE0ELSO_0ELNSN_7ScaleInE0ELSP_0EEEEEENS4_6LayoutINS5_IJSC_SC_SC_EEENS5_IJNSA_ILi0EEESU_SU_EEEEENS5_IJNS4_10UnderscoreESX_SX_EEEEENS4_18SM100_TMA_2SM_LOADENS4_14ComposedLayoutINS4_7SwizzleILi3ELi4ELi3EEENS4_18smem_ptr_flag_bitsILi16EEENSS_INS5_IJNSA_ILi8EEESG_EEENS5_IJSG_SC_EEEEEEEvNS4_8identityES10_S1A_vS1B_EENS_8epilogue10collective18CollectiveEpilogueINS1D_23Sm100TmaWarpSpecializedILi3ELi2ELi32ELb1ELb0EEEJNS5_IJNSA_ILi128EEESG_SG_EEENS5_IJNSS_IS1I_SC_EENSS_INSA_ILi32EEESC_EEEEESI_SJ_SI_SJ_NS1D_6fusion15FusionCallbacksIS1H_NS1O_17LinearCombinationISI_fSI_fLNS_15FloatRoundStyleE2EEES1J_S1N_JEEENS4_5SM1004TMEM4LOAD26SM100_TMEM_LOAD_32dp32b32xENS4_13SM90_TMA_LOADENS11_INS12_ILi2ELi4ELi3EEES15_NSS_INS5_IJS16_S1L_EEENS5_IJS1L_SC_EEEEEEENS4_39AutoVectorizingCopyWithAssumedAlignmentILi128EEENS4_14SM90_TMA_STOREES23_S25_S25_EEEvvEEEEvNT_6ParamsE --------------------------
	.section	.nv.shared._ZN7cutlass13device_kernelINS_4gemm6kernel13GemmUniversalIN4cute5tupleIJiiiiEEENS1_10collective13CollectiveMmaINS1_35MainloopSm100TmaUmmaWarpSpecializedILi10ELi2ELi4ENS5_IJNS4_1CILi2EEENSA_ILi1EEESC_EEEEENS5_IJNSA_ILi256EEENSA_ILi64EEESG_EEENS_10bfloat16_tENS5_IJlSC_lEEESI_SJ_NS4_8TiledMMAINS4_8MMA_AtomIJNS4_26SM100_MMA_F16BF16_2x1SM_SSISI_SI_fLi256ELi64ELNS4_4UMMA5MajorE0ELSO_0ELNSN_7ScaleInE0ELSP_0EEEEEENS4_6LayoutINS5_IJSC_SC_SC_EEENS5_IJNSA_ILi0EEESU_SU_EEEEENS5_IJNS4_10UnderscoreESX_SX_EEEEENS4_18SM100_TMA_2SM_LOADENS4_14ComposedLayoutINS4_7SwizzleILi3ELi4ELi3EEENS4_18smem_ptr_flag_bitsILi16EEENSS_INS5_IJNSA_ILi8EEESG_EEENS5_IJSG_SC_EEEEEEEvNS4_8identityES10_S1A_vS1B_EENS_8epilogue10collective18CollectiveEpilogueINS1D_23Sm100TmaWarpSpecializedILi3ELi2ELi32ELb1ELb0EEEJNS5_IJNSA_ILi128EEESG_SG_EEENS5_IJNSS_IS1I_SC_EENSS_INSA_ILi32EEESC_EEEEESI_SJ_SI_SJ_NS1D_6fusion15FusionCallbacksIS1H_NS1O_17LinearCombinationISI_fSI_fLNS_15FloatRoundStyleE2EEES1J_S1N_JEEENS4_5SM1004TMEM4LOAD26SM100_TMEM_LOAD_32dp32b32xENS4_13SM90_TMA_LOADENS11_INS12_ILi2ELi4ELi3EEES15_NSS_INS5_IJS16_S1L_EEENS5_IJS1L_SC_EEEEEEENS4_39AutoVectorizingCopyWithAssumedAlignmentILi128EEENS4_14SM90_TMA_STOREES23_S25_S25_EEEvvEEEEvNT_6ParamsE,"aw",@nobits
	.sectionflags	@""
	.align	16
	.zero		1024


//--------------------- .nv.shared.reserved.0     --------------------------
	.section	.nv.shared.reserved.0,"aw",@nobits
	.weak		__nv_reservedSMEM_offset_0_alias
	.size		__nv_reservedSMEM_offset_0_alias, 0, 64
	.other		__nv_reservedSMEM_offset_0_alias,@"STO_CUDA_RESERVED_SHARED STV_DEFAULT"
__nv_reservedSMEM_offset_0_alias:
	.zero		0
.nv.shared.reserved.0:
	.zero		64
	.weak		__nv_reservedSMEM_tcgen05_partition
	.type		__nv_reservedSMEM_tcgen05_partition,@object
	.size		__nv_reservedSMEM_tcgen05_partition,(.L_0 - __nv_reservedSMEM_tcgen05_partition)
__nv_reservedSMEM_tcgen05_partition:
	.zero		32
.L_0:


//--------------------- .nv.global                --------------------------
	.section	.nv.global,"aw",@nobits
.nv.global:
	.type		_ZN39_INTERNAL_428abd75_4_k_cu_1effb786_40814cute1_E,@object
	.size		_ZN39_INTERNAL_428abd75_4_k_cu_1effb786_40814cute1_E,(_ZN39_INTERNAL_428abd75_4_k_cu_1effb786_40814cuda3std3__45__cpo6cbeginE - _ZN39_INTERNAL_428abd75_4_k_cu_1effb786_40814cute1_E)
_ZN39_INTERNAL_428abd75_4_k_cu_1effb786_40814cute1_E:
	.zero		1
	.type		_ZN39_INTERNAL_428abd75_4_k_cu_1effb786_40814cuda3std3__45__cpo6cbeginE,@object
	.size		_ZN39_INTERNAL_428abd75_4_k_cu_1effb786_40814cuda3std3__45__cpo6cbeginE,(_ZN39_INTERNAL_428abd75_4_k_cu_1effb786_40814cuda3std3__48in_placeE - _ZN39_INTERNAL_428abd75_4_k_cu_1effb786_40814cuda3std3__45__cpo6cbeginE)
_ZN39_INTERNAL_428abd75_4_k_cu_1effb786_40814cuda3std3__45__cpo6cbeginE:
	.zero		1
	.type		_ZN39_INTERNAL_428abd75_4_k_cu_1effb786_40814cuda3std3__48in_placeE,@object
	.size		_ZN39_INTERNAL_428abd75_4_k_cu_1effb786_40814cuda3std3__48in_placeE,(_ZN39_INTERNAL_428abd75_4_k_cu_1effb786_40814cuda3std6ranges3__45__cpo9iter_moveE - _ZN39_INTERNAL_428abd75_4_k_cu_1effb786_40814cuda3std3__48in_placeE)
_ZN39_INTERNAL_428abd75_4_k_cu_1effb786_40814cuda3std3__48in_placeE:
	.zero		1
	.type		_ZN39_INTERNAL_428abd75_4_k_cu_1effb786_40814cuda3std6ranges3__45__cpo9iter_moveE,@object
	.size		_ZN39_INTERNAL_428abd75_4_k_cu_1effb786_40814cuda3std6ranges3__45__cpo9iter_moveE,(_ZN39_INTERNAL_428abd75_4_k_cu_1effb786_40814cuda3std3__45__cpo5beginE - _ZN39_INTERNAL_428abd75_4_k_cu_1effb786_40814cuda3std6ranges3__45__cpo9iter_moveE)
_ZN39_INTERNAL_428abd75_4_k_cu_1effb786_40814cuda3std6ranges3__45__cpo9iter_moveE:
	.zero		1
	.type		_ZN39_INTERNAL_428abd75_4_k_cu_1effb786_40814cuda3std3__45__cpo5beginE,@object
	.size		_ZN39_INTERNAL_428abd75_4_k_cu_1effb786_40814cuda3std3__45__cpo5beginE,(_ZN39_INTERNAL_428abd75_4_k_cu_1effb786_40814cuda3std3__441_GLOBAL__N__428abd75_4_k_cu_1effb786_40816ignoreE - _ZN39_INTERNAL_428abd75_4_k_cu_1effb786_40814cuda3std3__45__cpo5beginE)
_ZN39_INTERNAL_428abd75_4_k_cu_1effb786_40814cuda3std3__45__cpo5beginE:
	.zero		1
	.type		_ZN39_INTERNAL_428abd75_4_k_cu_1effb786_40814cuda3std3__441_GLOBAL__N__428abd75_4_k_cu_1effb786_40816ignoreE,@object
	.size		_ZN39_INTERNAL_428abd75_4_k_cu_1effb786_40814cuda3std3__441_GLOBAL__N__428abd75_4_k_cu_1effb786_40816ignoreE,(_ZN39_INTERNAL_428abd75_4_k_cu_1effb786_40814cute7productE - _ZN39_INTERNAL_428abd75_4_k_cu_1effb786_40814cuda3std3__441_GLOBAL__N__428abd75_4_k_cu_1effb786_40816ignoreE)
_ZN39_INTERNAL_428abd75_4_k_cu_1effb786_40814cuda3std3__441_GLOBAL__N__428abd75_4_k_cu_1effb786_40816ignoreE:
	.zero		1
	.type		_ZN39_INTERNAL_428abd75_4_k_cu_1effb786_40814cute7productE,@object
	.size		_ZN39_INTERNAL_428abd75_4_k_cu_1effb786_40814cute7productE,(_ZN39_INTERNAL_428abd75_4_k_cu_1effb786_40814cuda3std3__45__cpo3endE - _ZN39_INTERNAL_428abd75_4_k_cu_1effb786_40814cute7productE)
_ZN39_INTERNAL_428abd75_4_k_cu_1effb786_40814cute7productE:
	.zero		1
	.type		_ZN39_INTERNAL_428abd75_4_k_cu_1effb786_40814cuda3std3__45__cpo3endE,@object
	.size		_ZN39_INTERNAL_428abd75_4_k_cu_1effb786_40814cuda3std3__45__cpo3endE,(_ZN39_INTERNAL_428abd75_4_k_cu_1effb786_40814cuda3std3__419piecewise_constructE - _ZN39_INTERNAL_428abd75_4_k_cu_1effb786_40814cuda3std3__45__cpo3endE)
_ZN39_INTERNAL_428abd75_4_k_cu_1effb786_40814cuda3std3__45__cpo3endE:
	.zero		1
	.type		_ZN39_INTERNAL_428abd75_4_k_cu_1effb786_40814cuda3std3__419piecewise_constructE,@object
	.size		_ZN39_INTERNAL_428abd75_4_k_cu_1effb786_40814cuda3std3__419piecewise_constructE,(_ZN39_INTERNAL_428abd75_4_k_cu_1effb786_40814cuda3std3__45__cpo4cendE - _ZN39_INTERNAL_428abd75_4_k_cu_1effb786_40814cuda3std3__419piecewise_constructE)
_ZN39_INTERNAL_428abd75_4_k_cu_1effb786_40814cuda3std3__419piecewise_constructE:
	.zero		1
	.type		_ZN39_INTERNAL_428abd75_4_k_cu_1effb786_40814cuda3std3__45__cpo4cendE,@object
	.size		_ZN39_INTERNAL_428abd75_4_k_cu_1effb786_40814cuda3std3__45__cpo4cendE,(_ZN39_INTERNAL_428abd75_4_k_cu_1effb786_40814cuda3std6ranges3__45__cpo4swapE - _ZN39_INTERNAL_428abd75_4_k_cu_1effb786_40814cuda3std3__45__cpo4cendE)
_ZN39_INTERNAL_428abd75_4_k_cu_1effb786_40814cuda3std3__45__cpo4cendE:
	.zero		1
	.type		_ZN39_INTERNAL_428abd75_4_k_cu_1effb786_40814cuda3std6ranges3__45__cpo4swapE,@object
	.size		_ZN39_INTERNAL_428abd75_4_k_cu_1effb786_40814cuda3std6ranges3__45__cpo4swapE,(.L_10 - _ZN39_INTERNAL_428abd75_4_k_cu_1effb786_40814cuda3std6ranges3__45__cpo4swapE)
_ZN39_INTERNAL_428abd75_4_k_cu_1effb786_40814cuda3std6ranges3__45__cpo4swapE:
	.zero		1
.L_10:


//--------------------- .nv.constant0._ZN7cutlass13device_kernelINS_4gemm6kernel13GemmUniversalIN4cute5tupleIJiiiiEEENS1_10collective13CollectiveMmaINS1_35MainloopSm100TmaUmmaWarpSpecializedILi10ELi2ELi4ENS5_IJNS4_1CILi2EEENSA_ILi1EEESC_EEEEENS5_IJNSA_ILi256EEENSA_ILi64EEESG_EEENS_10bfloat16_tENS5_IJlSC_lEEESI_SJ_NS4_8TiledMMAINS4_8MMA_AtomIJNS4_26SM100_MMA_F16BF16_2x1SM_SSISI_SI_fLi256ELi64ELNS4_4UMMA5MajorE0ELSO_0ELNSN_7ScaleInE0ELSP_0EEEEEENS4_6LayoutINS5_IJSC_SC_SC_EEENS5_IJNSA_ILi0EEESU_SU_EEEEENS5_IJNS4_10UnderscoreESX_SX_EEEEENS4_18SM100_TMA_2SM_LOADENS4_14ComposedLayoutINS4_7SwizzleILi3ELi4ELi3EEENS4_18smem_ptr_flag_bitsILi16EEENSS_INS5_IJNSA_ILi8EEESG_EEENS5_IJSG_SC_EEEEEEEvNS4_8identityES10_S1A_vS1B_EENS_8epilogue10collective18CollectiveEpilogueINS1D_23Sm100TmaWarpSpecializedILi3ELi2ELi32ELb1ELb0EEEJNS5_IJNSA_ILi128EEESG_SG_EEENS5_IJNSS_IS1I_SC_EENSS_INSA_ILi32EEESC_EEEEESI_SJ_SI_SJ_NS1D_6fusion15FusionCallbacksIS1H_NS1O_17LinearCombinationISI_fSI_fLNS_15FloatRoundStyleE2EEES1J_S1N_JEEENS4_5SM1004TMEM4LOAD26SM100_TMEM_LOAD_32dp32b32xENS4_13SM90_TMA_LOADENS11_INS12_ILi2ELi4ELi3EEES15_NSS_INS5_IJS16_S1L_EEENS5_IJS1L_SC_EEEEEEENS4_39AutoVectorizingCopyWithAssumedAlignmentILi128EEENS4_14SM90_TMA_STOREES23_S25_S25_EEEvvEEEEvNT_6ParamsE --------------------------
	.section	.nv.constant0._ZN7cutlass13device_kernelINS_4gemm6kernel13GemmUniversalIN4cute5tupleIJiiiiEEENS1_10collective13CollectiveMmaINS1_35MainloopSm100TmaUmmaWarpSpecializedILi10ELi2ELi4ENS5_IJNS4_1CILi2EEENSA_ILi1EEESC_EEEEENS5_IJNSA_ILi256EEENSA_ILi64EEESG_EEENS_10bfloat16_tENS5_IJlSC_lEEESI_SJ_NS4_8TiledMMAINS4_8MMA_AtomIJNS4_26SM100_MMA_F16BF16_2x1SM_SSISI_SI_fLi256ELi64ELNS4_4UMMA5MajorE0ELSO_0ELNSN_7ScaleInE0ELSP_0EEEEEENS4_6LayoutINS5_IJSC_SC_SC_EEENS5_IJNSA_ILi0EEESU_SU_EEEEENS5_IJNS4_10UnderscoreESX_SX_EEEEENS4_18SM100_TMA_2SM_LOADENS4_14ComposedLayoutINS4_7SwizzleILi3ELi4ELi3EEENS4_18smem_ptr_flag_bitsILi16EEENSS_INS5_IJNSA_ILi8EEESG_EEENS5_IJSG_SC_EEEEEEEvNS4_8identityES10_S1A_vS1B_EENS_8epilogue10collective18CollectiveEpilogueINS1D_23Sm100TmaWarpSpecializedILi3ELi2ELi32ELb1ELb0EEEJNS5_IJNSA_ILi128EEESG_SG_EEENS5_IJNSS_IS1I_SC_EENSS_INSA_ILi32EEESC_EEEEESI_SJ_SI_SJ_NS1D_6fusion15FusionCallbacksIS1H_NS1O_17LinearCombinationISI_fSI_fLNS_15FloatRoundStyleE2EEES1J_S1N_JEEENS4_5SM1004TMEM4LOAD26SM100_TMEM_LOAD_32dp32b32xENS4_13SM90_TMA_LOADENS11_INS12_ILi2ELi4ELi3EEES15_NSS_INS5_IJS16_S1L_EEENS5_IJS1L_SC_EEEEEEENS4_39AutoVectorizingCopyWithAssumedAlignmentILi128EEENS4_14SM90_TMA_STOREES23_S25_S25_EEEvvEEEEvNT_6ParamsE,"a",@progbits
	.sectionflags	@""
	.align	4
.nv.constant0._ZN7cutlass13device_kernelINS_4gemm6kernel13GemmUniversalIN4cute5tupleIJiiiiEEENS1_10collective13CollectiveMmaINS1_35MainloopSm100TmaUmmaWarpSpecializedILi10ELi2ELi4ENS5_IJNS4_1CILi2EEENSA_ILi1EEESC_EEEEENS5_IJNSA_ILi256EEENSA_ILi64EEESG_EEENS_10bfloat16_tENS5_IJlSC_lEEESI_SJ_NS4_8TiledMMAINS4_8MMA_AtomIJNS4_26SM100_MMA_F16BF16_2x1SM_SSISI_SI_fLi256ELi64ELNS4_4UMMA5MajorE0ELSO_0ELNSN_7ScaleInE0ELSP_0EEEEEENS4_6LayoutINS5_IJSC_SC_SC_EEENS5_IJNSA_ILi0EEESU_SU_EEEEENS5_IJNS4_10UnderscoreESX_SX_EEEEENS4_18SM100_TMA_2SM_LOADENS4_14ComposedLayoutINS4_7SwizzleILi3ELi4ELi3EEENS4_18smem_ptr_flag_bitsILi16EEENSS_INS5_IJNSA_ILi8EEESG_EEENS5_IJSG_SC_EEEEEEEvNS4_8identityES10_S1A_vS1B_EENS_8epilogue10collective18CollectiveEpilogueINS1D_23Sm100TmaWarpSpecializedILi3ELi2ELi32ELb1ELb0EEEJNS5_IJNSA_ILi128EEESG_SG_EEENS5_IJNSS_IS1I_SC_EENSS_INSA_ILi32EEESC_EEEEESI_SJ_SI_SJ_NS1D_6fusion15FusionCallbacksIS1H_NS1O_17LinearCombinationISI_fSI_fLNS_15FloatRoundStyleE2EEES1J_S1N_JEEENS4_5SM1004TMEM4LOAD26SM100_TMEM_LOAD_32dp32b32xENS4_13SM90_TMA_LOADENS11_INS12_ILi2ELi4ELi3EEES15_NSS_INS5_IJS16_S1L_EEENS5_IJS1L_SC_EEEEEEENS4_39AutoVectorizingCopyWithAssumedAlignmentILi128EEENS4_14SM90_TMA_STOREES23_S25_S25_EEEvvEEEEvNT_6ParamsE:
	.zero		2944


//--------------------- SYMBOLS --------------------------

	.type		.nv.reservedSmem.offset0,@object
	.size		.nv.reservedSmem.offset0,0x4
	.type		.nv.reservedSmem.cap,@object
	.size		.nv.reservedSmem.cap,0x4
	.type		__assertfail,@function
